def attn_fwd(
    Q,
    K,
    V,
    Out,
    Lse,
    sm_scale,
    stride_qz,
    stride_qh,
    stride_qm,
    stride_qk,
    stride_kz,
    stride_kh,
    stride_kn,
    stride_kk,
    stride_vz,
    stride_vh,
    stride_vn,
    stride_vk,
    stride_oz,
    stride_oh,
    stride_om,
    stride_ok,
    seqlen_q,
    seqlen_k,
    BLOCK_M: tl.constexpr,
    BLOCK_N: tl.constexpr,
    HEAD_DIM: tl.constexpr,
    CAUSAL: tl.constexpr,
):
    start_m = tl.program_id(0)
    off_hz = tl.program_id(1)
    q_off = off_hz * stride_qh
    k_off = off_hz * stride_kh
    v_off = off_hz * stride_vh
    offs_m = start_m * BLOCK_M + tl.arange(0, BLOCK_M)
    offs_d = tl.arange(0, HEAD_DIM)
    offs_n = tl.arange(0, BLOCK_N)
    q_ptrs = Q + q_off + offs_m[:, None] * stride_qm + offs_d[None, :] * stride_qk
    k_ptrs = K + k_off + offs_d[:, None] * stride_kk + offs_n[None, :] * stride_kn
    v_ptrs = V + v_off + offs_n[:, None] * stride_vn + offs_d[None, :] * stride_vk
    m_i = tl.full([BLOCK_M], float("-inf"), dtype=tl.float32)
    l_i = tl.zeros([BLOCK_M], dtype=tl.float32) + 1.0
    acc = tl.zeros([BLOCK_M, HEAD_DIM], dtype=tl.float32)
    q = tl.load(q_ptrs)
    acc, l_i, m_i = _attn_fwd_inner(
        acc,
        l_i,
        m_i,
        q,
        k_ptrs,
        v_ptrs,
        sm_scale,
        stride_kn,
        stride_vn,
        start_m,
        seqlen_k,
        BLOCK_M,
        BLOCK_N,
        HEAD_DIM,
        CAUSAL,
    )
    acc = acc / l_i[:, None]
    lse = m_i + tl.math.log2(l_i) / 1.4426950408889634
    o_ptrs = (
        Out
        + off_hz * stride_oh
        + offs_m[:, None] * stride_om
        + offs_d[None, :] * stride_ok
    )
    tl.store(o_ptrs, acc.to(Out.dtype.element_ty))
    tl.store(Lse + off_hz * seqlen_q + offs_m, lse)

# config = {"BLOCK_M": 256, "BLOCK_N": 64, "HEAD_DIM": 32, "arch": "sm_80", "causal": false, "dtype": "bf16", "num_stages": 2, "num_warps": 8}
# arch = sm_80


// ===== COMPILED SASS (sm_80) =====

	.target	sm_80

	.elftype	@"ET_EXEC"


//--------------------- .note.nv.tkinfo           --------------------------
	.section	.note.nv.tkinfo,"",@"SHT_NOTE"
	.sectionflags	@"SHF_NOTE_NV_TKINFO"
	.tkinfo
        /*0018*/ 	.word	0x00000002
        /*0030*/ 	.string	""
        /*0030*/ 	.string	"ptxas"
        /*0030*/ 	.string	"Cuda compilation tools, release 13.0, V13.0.88"
        /*0030*/ 	.string	"Build cuda_13.0.r13.0/compiler.36424714_0"
        /*0030*/ 	.string	"-v  -suppress-debug-info  -lineinfo  -arch sm_80 "



//--------------------- .note.nv.cuinfo           --------------------------
	.section	.note.nv.cuinfo,"",@"SHT_NOTE"
	.sectionflags	@"SHF_NOTE_NV_CUINFO"
        /*0018*/ 	.short	0x0002
        /*001a*/ 	.short	0x0050
        /*001c*/ 	.short	0x0082
	.zero		2


//--------------------- .nv.info                  --------------------------
	.section	.nv.info,"",@"SHT_CUDA_INFO"
	.align	4


	//----- nvinfo : EIATTR_REGCOUNT
	.align		4
        /*0000*/ 	.byte	0x04, 0x2f
        /*0002*/ 	.short	(.L_2 - .L_1)
	.align		4
.L_1:
        /*0004*/ 	.word	index@(attn_fwd)
        /*0008*/ 	.word	0x000000b8


	//----- nvinfo : EIATTR_FRAME_SIZE
	.align		4
.L_2:
        /*000c*/ 	.byte	0x04, 0x11
        /*000e*/ 	.short	(.L_4 - .L_3)
	.align		4
.L_3:
        /*0010*/ 	.word	index@(attn_fwd)
        /*0014*/ 	.word	0x00000000


	//----- nvinfo : EIATTR_MIN_STACK_SIZE
	.align		4
.L_4:
        /*0018*/ 	.byte	0x04, 0x12
        /*001a*/ 	.short	(.L_6 - .L_5)
	.align		4
.L_5:
        /*001c*/ 	.word	index@(attn_fwd)
        /*0020*/ 	.word	0x00000000
.L_6:


//--------------------- .nv.info.attn_fwd         --------------------------
	.section	.nv.info.attn_fwd,"",@"SHT_CUDA_INFO"
	.sectionflags	@""
	.align	4


	//----- nvinfo : EIATTR_CUDA_API_VERSION
	.align		4
        /*0000*/ 	.byte	0x04, 0x37
        /*0002*/ 	.short	(.L_8 - .L_7)
.L_7:
        /*0004*/ 	.word	0x00000082


	//----- nvinfo : EIATTR_SW2861232_WAR
	.align		4
.L_8:
        /*0008*/ 	.byte	0x01, 0x35
	.zero		2


	//----- nvinfo : EIATTR_PARAM_CBANK
	.align		4
        /*000c*/ 	.byte	0x04, 0x0a
        /*000e*/ 	.short	(.L_10 - .L_9)
	.align		4
.L_9:
        /*0010*/ 	.word	index@(.nv.constant0.attn_fwd)
        /*0014*/ 	.short	0x0160
        /*0016*/ 	.short	0x0088


	//----- nvinfo : EIATTR_CBANK_PARAM_SIZE
	.align		4
.L_10:
        /*0018*/ 	.byte	0x03, 0x19
        /*001a*/ 	.short	0x0088


	//----- nvinfo : EIATTR_KPARAM_INFO
	.align		4
        /*001c*/ 	.byte	0x04, 0x17
        /*001e*/ 	.short	(.L_12 - .L_11)
.L_11:
        /*0020*/ 	.word	0x00000000
        /*0024*/ 	.short	0x0019
        /*0026*/ 	.short	0x0080
        /*0028*/ 	.byte	0x00, 0xf4, 0x21, 0x00


	//----- nvinfo : EIATTR_KPARAM_INFO
	.align		4
.L_12:
        /*002c*/ 	.byte	0x04, 0x17
        /*002e*/ 	.short	(.L_14 - .L_13)
.L_13:
        /*0030*/ 	.word	0x00000000
        /*0034*/ 	.short	0x0018
        /*0036*/ 	.short	0x0078
        /*0038*/ 	.byte	0x00, 0xf4, 0x21, 0x00


	//----- nvinfo : EIATTR_KPARAM_INFO
	.align		4
.L_14:
        /*003c*/ 	.byte	0x04, 0x17
        /*003e*/ 	.short	(.L_16 - .L_15)
.L_15:
        /*0040*/ 	.word	0x00000000
        /*0044*/ 	.short	0x0017
        /*0046*/ 	.short	0x0070
        /*0048*/ 	.byte	0x00, 0xf0, 0x11, 0x00


	//----- nvinfo : EIATTR_KPARAM_INFO
	.align		4
.L_16:
        /*004c*/ 	.byte	0x04, 0x17
        /*004e*/ 	.short	(.L_18 - .L_17)
.L_17:
        /*0050*/ 	.word	0x00000000
        /*0054*/ 	.short	0x0016
        /*0056*/ 	.short	0x006c
        /*0058*/ 	.byte	0x00, 0xf0, 0x11, 0x00


	//----- nvinfo : EIATTR_KPARAM_INFO
	.align		4
.L_18:
        /*005c*/ 	.byte	0x04, 0x17
        /*005e*/ 	.short	(.L_20 - .L_19)
.L_19:
        /*0060*/ 	.word	0x00000000
        /*0064*/ 	.short	0x0015
        /*0066*/ 	.short	0x0068
        /*0068*/ 	.byte	0x00, 0xf0, 0x11, 0x00


	//----- nvinfo : EIATTR_KPARAM_INFO
	.align		4
.L_20:
        /*006c*/ 	.byte	0x04, 0x17
        /*006e*/ 	.short	(.L_22 - .L_21)
.L_21:
        /*0070*/ 	.word	0x00000000
        /*0074*/ 	.short	0x0014
        /*0076*/ 	.short	0x0064
        /*0078*/ 	.byte	0x00, 0xf0, 0x11, 0x00


	//----- nvinfo : EIATTR_KPARAM_INFO
	.align		4
.L_22:
        /*007c*/ 	.byte	0x04, 0x17
        /*007e*/ 	.short	(.L_24 - .L_23)
.L_23:
        /*0080*/ 	.word	0x00000000
        /*0084*/ 	.short	0x0013
        /*0086*/ 	.short	0x0060
        /*0088*/ 	.byte	0x00, 0xf0, 0x11, 0x00


	//----- nvinfo : EIATTR_KPARAM_INFO
	.align		4
.L_24:
        /*008c*/ 	.byte	0x04, 0x17
        /*008e*/ 	.short	(.L_26 - .L_25)
.L_25:
        /*0090*/ 	.word	0x00000000
        /*0094*/ 	.short	0x0012
        /*0096*/ 	.short	0x005c
        /*0098*/ 	.byte	0x00, 0xf0, 0x11, 0x00


	//----- nvinfo : EIATTR_KPARAM_INFO
	.align		4
.L_26:
        /*009c*/ 	.byte	0x04, 0x17
        /*009e*/ 	.short	(.L_28 - .L_27)
.L_27:
        /*00a0*/ 	.word	0x00000000
        /*00a4*/ 	.short	0x0011
        /*00a6*/ 	.short	0x0058
        /*00a8*/ 	.byte	0x00, 0xf0, 0x11, 0x00


	//----- nvinfo : EIATTR_KPARAM_INFO
	.align		4
.L_28:
        /*00ac*/ 	.byte	0x04, 0x17
        /*00ae*/ 	.short	(.L_30 - .L_29)
.L_29:
        /*00b0*/ 	.word	0x00000000
        /*00b4*/ 	.short	0x0010
        /*00b6*/ 	.short	0x0054
        /*00b8*/ 	.byte	0x00, 0xf0, 0x11, 0x00


	//----- nvinfo : EIATTR_KPARAM_INFO
	.align		4
.L_30:
        /*00bc*/ 	.byte	0x04, 0x17
        /*00be*/ 	.short	(.L_32 - .L_31)
.L_31:
        /*00c0*/ 	.word	0x00000000
        /*00c4*/ 	.short	0x000f
        /*00c6*/ 	.short	0x0050
        /*00c8*/ 	.byte	0x00, 0xf0, 0x11, 0x00


	//----- nvinfo : EIATTR_KPARAM_INFO
	.align		4
.L_32:
        /*00cc*/ 	.byte	0x04, 0x17
        /*00ce*/ 	.short	(.L_34 - .L_33)
.L_33:
        /*00d0*/ 	.word	0x00000000
        /*00d4*/ 	.short	0x000e
        /*00d6*/ 	.short	0x004c
        /*00d8*/ 	.byte	0x00, 0xf0, 0x11, 0x00


	//----- nvinfo : EIATTR_KPARAM_INFO
	.align		4
.L_34:
        /*00dc*/ 	.byte	0x04, 0x17
        /*00de*/ 	.short	(.L_36 - .L_35)
.L_35:
        /*00e0*/ 	.word	0x00000000
        /*00e4*/ 	.short	0x000d
        /*00e6*/ 	.short	0x0048
        /*00e8*/ 	.byte	0x00, 0xf0, 0x11, 0x00


	//----- nvinfo : EIATTR_KPARAM_INFO
	.align		4
.L_36:
        /*00ec*/ 	.byte	0x04, 0x17
        /*00ee*/ 	.short	(.L_38 - .L_37)
.L_37:
        /*00f0*/ 	.word	0x00000000
        /*00f4*/ 	.short	0x000c
        /*00f6*/ 	.short	0x0044
        /*00f8*/ 	.byte	0x00, 0xf0, 0x11, 0x00


	//----- nvinfo : EIATTR_KPARAM_INFO
	.align		4
.L_38:
        /*00fc*/ 	.byte	0x04, 0x17
        /*00fe*/ 	.short	(.L_40 - .L_39)
.L_39:
        /*0100*/ 	.word	0x00000000
        /*0104*/ 	.short	0x000b
        /*0106*/ 	.short	0x0040
        /*0108*/ 	.byte	0x00, 0xf0, 0x11, 0x00


	//----- nvinfo : EIATTR_KPARAM_INFO
	.align		4
.L_40:
        /*010c*/ 	.byte	0x04, 0x17
        /*010e*/ 	.short	(.L_42 - .L_41)
.L_41:
        /*0110*/ 	.word	0x00000000
        /*0114*/ 	.short	0x000a
        /*0116*/ 	.short	0x003c
        /*0118*/ 	.byte	0x00, 0xf0, 0x11, 0x00


	//----- nvinfo : EIATTR_KPARAM_INFO
	.align		4
.L_42:
        /*011c*/ 	.byte	0x04, 0x17
        /*011e*/ 	.short	(.L_44 - .L_43)
.L_43:
        /*0120*/ 	.word	0x00000000
        /*0124*/ 	.short	0x0009
        /*0126*/ 	.short	0x0038
        /*0128*/ 	.byte	0x00, 0xf0, 0x11, 0x00


	//----- nvinfo : EIATTR_KPARAM_INFO
	.align		4
.L_44:
        /*012c*/ 	.byte	0x04, 0x17
        /*012e*/ 	.short	(.L_46 - .L_45)
.L_45:
        /*0130*/ 	.word	0x00000000
        /*0134*/ 	.short	0x0008
        /*0136*/ 	.short	0x0034
        /*0138*/ 	.byte	0x00, 0xf0, 0x11, 0x00


	//----- nvinfo : EIATTR_KPARAM_INFO
	.align		4
.L_46:
        /*013c*/ 	.byte	0x04, 0x17
        /*013e*/ 	.short	(.L_48 - .L_47)
.L_47:
        /*0140*/ 	.word	0x00000000
        /*0144*/ 	.short	0x0007
        /*0146*/ 	.short	0x0030
        /*0148*/ 	.byte	0x00, 0xf0, 0x11, 0x00


	//----- nvinfo : EIATTR_KPARAM_INFO
	.align		4
.L_48:
        /*014c*/ 	.byte	0x04, 0x17
        /*014e*/ 	.short	(.L_50 - .L_49)
.L_49:
        /*0150*/ 	.word	0x00000000
        /*0154*/ 	.short	0x0006
        /*0156*/ 	.short	0x002c
        /*0158*/ 	.byte	0x00, 0xf0, 0x11, 0x00


	//----- nvinfo : EIATTR_KPARAM_INFO
	.align		4
.L_50:
        /*015c*/ 	.byte	0x04, 0x17
        /*015e*/ 	.short	(.L_52 - .L_51)
.L_51:
        /*0160*/ 	.word	0x00000000
        /*0164*/ 	.short	0x0005
        /*0166*/ 	.short	0x0028
        /*0168*/ 	.byte	0x00, 0xf0, 0x11, 0x00


	//----- nvinfo : EIATTR_KPARAM_INFO
	.align		4
.L_52:
        /*016c*/ 	.byte	0x04, 0x17
        /*016e*/ 	.short	(.L_54 - .L_53)
.L_53:
        /*0170*/ 	.word	0x00000000
        /*0174*/ 	.short	0x0004
        /*0176*/ 	.short	0x0020
        /*0178*/ 	.byte	0x00, 0xf4, 0x21, 0x00


	//----- nvinfo : EIATTR_KPARAM_INFO
	.align		4
.L_54:
        /*017c*/ 	.byte	0x04, 0x17
        /*017e*/ 	.short	(.L_56 - .L_55)
.L_55:
        /*0180*/ 	.word	0x00000000
        /*0184*/ 	.short	0x0003
        /*0186*/ 	.short	0x0018
        /*0188*/ 	.byte	0x00, 0xf4, 0x21, 0x00


	//----- nvinfo : EIATTR_KPARAM_INFO
	.align		4
.L_56:
        /*018c*/ 	.byte	0x04, 0x17
        /*018e*/ 	.short	(.L_58 - .L_57)
.L_57:
        /*0190*/ 	.word	0x00000000
        /*0194*/ 	.short	0x0002
        /*0196*/ 	.short	0x0010
        /*0198*/ 	.byte	0x00, 0xf4, 0x21, 0x00


	//----- nvinfo : EIATTR_KPARAM_INFO
	.align		4
.L_58:
        /*019c*/ 	.byte	0x04, 0x17
        /*019e*/ 	.short	(.L_60 - .L_59)
.L_59:
        /*01a0*/ 	.word	0x00000000
        /*01a4*/ 	.short	0x0001
        /*01a6*/ 	.short	0x0008
        /*01a8*/ 	.byte	0x00, 0xf4, 0x21, 0x00


	//----- nvinfo : EIATTR_KPARAM_INFO
	.align		4
.L_60:
        /*01ac*/ 	.byte	0x04, 0x17
        /*01ae*/ 	.short	(.L_62 - .L_61)
.L_61:
        /*01b0*/ 	.word	0x00000000
        /*01b4*/ 	.short	0x0000
        /*01b6*/ 	.short	0x0000
        /*01b8*/ 	.byte	0x00, 0xf4, 0x21, 0x00


	//----- nvinfo : EIATTR_MAXREG_COUNT
	.align		4
.L_62:
        /*01bc*/ 	.byte	0x03, 0x1b
        /*01be*/ 	.short	0x00ff


	//----- nvinfo : EIATTR_NUM_BARRIERS
	.align		4
        /*01c0*/ 	.byte	0x02, 0x4c
        /*01c2*/ 	.byte	0x01
	.zero		1


	//----- nvinfo : EIATTR_MERCURY_ISA_VERSION
	.align		4
        /*01c4*/ 	.byte	0x03, 0x5f
        /*01c6*/ 	.short	0x0000


	//----- nvinfo : EIATTR_COOP_GROUP_MASK_REGIDS
	.align		4
        /*01c8*/ 	.byte	0x04, 0x29
        /*01ca*/ 	.short	(.L_64 - .L_63)


	//   ....[0]....
.L_63:
        /*01cc*/ 	.word	0xffffffff


	//   ....[1]....
        /*01d0*/ 	.word	0xffffffff


	//   ....[2]....
        /*01d4*/ 	.word	0xffffffff


	//   ....[3]....
        /*01d8*/ 	.word	0xffffffff


	//   ....[4]....
        /*01dc*/ 	.word	0xffffffff


	//   ....[5]....
        /*01e0*/ 	.word	0xffffffff


	//   ....[6]....
        /*01e4*/ 	.word	0xffffffff


	//   ....[7]....
        /*01e8*/ 	.word	0xffffffff


	//   ....[8]....
        /*01ec*/ 	.word	0xffffffff


	//   ....[9]....
        /*01f0*/ 	.word	0xffffffff


	//   ....[10]....
        /*01f4*/ 	.word	0xffffffff


	//   ....[11]....
        /*01f8*/ 	.word	0xffffffff


	//   ....[12]....
        /*01fc*/ 	.word	0xffffffff


	//   ....[13]....
        /*0200*/ 	.word	0xffffffff


	//   ....[14]....
        /*0204*/ 	.word	0xffffffff


	//   ....[15]....
        /*0208*/ 	.word	0xffffffff


	//----- nvinfo : EIATTR_COOP_GROUP_INSTR_OFFSETS
	.align		4
.L_64:
        /*020c*/ 	.byte	0x04, 0x28
        /*020e*/ 	.short	(.L_66 - .L_65)


	//   ....[0]....
.L_65:
        /*0210*/ 	.word	0x000020a0


	//   ....[1]....
        /*0214*/ 	.word	0x00002200


	//   ....[2]....
        /*0218*/ 	.word	0x00002370


	//   ....[3]....
        /*021c*/ 	.word	0x000023d0


	//   ....[4]....
        /*0220*/ 	.word	0x00002420


	//   ....[5]....
        /*0224*/ 	.word	0x00002440


	//   ....[6]....
        /*0228*/ 	.word	0x00002470


	//   ....[7]....
        /*022c*/ 	.word	0x000024f0


	//   ....[8]....
        /*0230*/ 	.word	0x00003af0


	//   ....[9]....
        /*0234*/ 	.word	0x00003b00


	//   ....[10]....
        /*0238*/ 	.word	0x00003b10


	//   ....[11]....
        /*023c*/ 	.word	0x00003b20


	//   ....[12]....
        /*0240*/ 	.word	0x00003bb0


	//   ....[13]....
        /*0244*/ 	.word	0x00003bc0


	//   ....[14]....
        /*0248*/ 	.word	0x00003bd0


	//   ....[15]....
        /*024c*/ 	.word	0x00003be0


	//----- nvinfo : EIATTR_EXIT_INSTR_OFFSETS
	.align		4
.L_66:
        /*0250*/ 	.byte	0x04, 0x1c
        /*0252*/ 	.short	(.L_68 - .L_67)


	//   ....[0]....
.L_67:
        /*0254*/ 	.word	0x00005ae0


	//----- nvinfo : EIATTR_REQNTID
	.align		4
.L_68:
        /*0258*/ 	.byte	0x04, 0x10
        /*025a*/ 	.short	(.L_70 - .L_69)
.L_69:
        /*025c*/ 	.word	0x00000100
        /*0260*/ 	.word	0x00000001
        /*0264*/ 	.word	0x00000001
.L_70:


//--------------------- .nv.callgraph             --------------------------
	.section	.nv.callgraph,"",@"SHT_CUDA_CALLGRAPH"
	.align	4
	.sectionentsize	8
	.align		4
        /*0000*/ 	.word	0x00000000
	.align		4
        /*0004*/ 	.word	0xffffffff
	.align		4
        /*0008*/ 	.word	0x00000000
	.align		4
        /*000c*/ 	.word	0xfffffffe
	.align		4
        /*0010*/ 	.word	0x00000000
	.align		4
        /*0014*/ 	.word	0xfffffffd
	.align		4
        /*0018*/ 	.word	0x00000000
	.align		4
        /*001c*/ 	.word	0xfffffffc


//--------------------- .nv.rel.action            --------------------------
	.section	.nv.rel.action,"",@"SHT_CUDA_RELOCINFO"
	.align	8
	.sectionentsize	8
        /*0000*/ 	.byte	0x73, 0x00, 0x00, 0x00, 0x00, 0x00, 0x00, 0x00, 0x00, 0x00, 0x00, 0x11, 0x25, 0x00, 0x05, 0x36


//--------------------- .nv.constant4             --------------------------
	.section	.nv.constant4,"a",@progbits
	.align	8
	.align		8
.nv.constant4:
        /*0000*/ 	.dword	_$_str


//--------------------- .nv.constant0.attn_fwd    --------------------------
	.section	.nv.constant0.attn_fwd,"a",@progbits
	.sectionflags	@""
	.align	4
.nv.constant0.attn_fwd:
	.zero		488


//--------------------- .text.attn_fwd            --------------------------
	.section	.text.attn_fwd,"ax",@progbits
	.sectioninfo	@"SHI_REGISTERS=184"
	.align	128
        .global         attn_fwd
        .type           attn_fwd,@function
        .size           attn_fwd,(.L_x_3 - attn_fwd)
        .other          attn_fwd,@"STO_CUDA_ENTRY STV_DEFAULT"
attn_fwd:
.text.attn_fwd:
[----:B------:R-:W-:Y:S02]  /*0000*/  MOV R1, c[0x0][0x28] ;  /* 0x00000a0000017a02 */ /* 0x000fe40000000f00 */
[----:B------:R-:W0:Y:S01]  /*0010*/  S2R R0, SR_TID.X ;  /* 0x0000000000007919 */ /* 0x000e220000002100 */
[----:B------:R-:W-:Y:S01]  /*0020*/  MOV R71, c[0x0][0x198] ;  /* 0x0000660000477a02 */ /* 0x000fe20000000f00 */
[----:B------:R-:W-:Y:S02]  /*0030*/  ULDC.64 UR4, c[0x0][0x118] ;  /* 0x0000460000047ab9 */ /* 0x000fe40000000a00 */
[----:B------:R-:W1:Y:S01]  /*0040*/  S2R R4, SR_CTAID.X ;  /* 0x0000000000047919 */ /* 0x000e620000002500 */
[C---:B------:R-:W-:Y:S01]  /*0050*/  SHF.L.U32 R13, R71.reuse, 0x3, RZ ;  /* 0x00000003470d7819 */ /* 0x040fe200000006ff */
[C---:B------:R-:W-:Y:S01]  /*0060*/  IMAD R23, R71.reuse, 0x22, RZ ;  /* 0x0000002247177824 */ /* 0x040fe200078e02ff */
[C---:B------:R-:W-:Y:S01]  /*0070*/  SHF.L.U32 R19, R71.reuse, 0x4, RZ ;  /* 0x0000000447137819 */ /* 0x040fe200000006ff */
[----:B------:R-:W2:Y:S01]  /*0080*/  S2R R2, SR_CTAID.Y ;  /* 0x0000000000027919 */ /* 0x000ea20000002600 */
[C---:B------:R-:W-:Y:S01]  /*0090*/  IMAD R39, R71.reuse, 0x24, RZ ;  /* 0x0000002447277824 */ /* 0x040fe200078e02ff */
[C---:B------:R-:W-:Y:S01]  /*00a0*/  SHF.L.U32 R15, R71.reuse, 0x2, RZ ;  /* 0x00000002470f7819 */ /* 0x040fe200000006ff */
[C---:B------:R-:W-:Y:S01]  /*00b0*/  IMAD R31, R71.reuse, 0xc, RZ ;  /* 0x0000000c471f7824 */ /* 0x040fe200078e02ff */
[CC--:B------:R-:W-:Y:S01]  /*00c0*/  LEA R17, R71.reuse, R71.reuse, 0x2 ;  /* 0x0000004747117211 */ /* 0x0c0fe200078e10ff */
[C---:B------:R-:W-:Y:S01]  /*00d0*/  IMAD R55, R71.reuse, 0x18, RZ ;  /* 0x0000001847377824 */ /* 0x040fe200078e02ff */
[CC--:B------:R-:W-:Y:S01]  /*00e0*/  LEA R21, R71.reuse, -R71.reuse, 0x3 ;  /* 0x8000004747157211 */ /* 0x0c0fe200078e18ff */
[C---:B------:R-:W-:Y:S01]  /*00f0*/  IMAD R11, R71.reuse, 0x6, RZ ;  /* 0x00000006470b7824 */ /* 0x040fe200078e02ff */
[CC--:B------:R-:W-:Y:S01]  /*0100*/  LEA R25, R71.reuse, R71.reuse, 0x3 ;  /* 0x0000004747197211 */ /* 0x0c0fe200078e18ff */
[C---:B------:R-:W-:Y:S01]  /*0110*/  IMAD R83, R71.reuse, 0x30, RZ ;  /* 0x0000003047537824 */ /* 0x040fe200078e02ff */
[CC--:B------:R-:W-:Y:S01]  /*0120*/  LEA R41, R71.reuse, R71.reuse, 0x4 ;  /* 0x0000004747297211 */ /* 0x0c0fe200078e20ff */
[C---:B------:R-:W-:Y:S01]  /*0130*/  IMAD R27, R71.reuse, 0xa, RZ ;  /* 0x0000000a471b7824 */ /* 0x040fe200078e02ff */
[CC--:B------:R-:W-:Y:S01]  /*0140*/  LEA R37, R71.reuse, -R71.reuse, 0x4 ;  /* 0x8000004747257211 */ /* 0x0c0fe200078e20ff */
[C---:B------:R-:W-:Y:S01]  /*0150*/  IMAD R35, R71.reuse, 0xe, RZ ;  /* 0x0000000e47237824 */ /* 0x040fe200078e02ff */
[C---:B------:R-:W-:Y:S01]  /*0160*/  LEA R69, R71.reuse, -R71, 0x5 ;  /* 0x8000004747457211 */ /* 0x040fe200078e28ff */
[C---:B------:R-:W-:Y:S01]  /*0170*/  IMAD R43, R71.reuse, 0x12, RZ ;  /* 0x00000012472b7824 */ /* 0x040fe200078e02ff */
[----:B0-----:R-:W-:Y:S01]  /*0180*/  LOP3.LUT R3, R0, 0xff, RZ, 0xc0, !PT ;  /* 0x000000ff00037812 */ /* 0x001fe200078ec0ff */
[----:B------:R-:W-:-:S02]  /*0190*/  IMAD R47, R71, 0x14, RZ ;  /* 0x00000014472f7824 */ /* 0x000fc400078e02ff */
[C---:B------:R-:W-:Y:S01]  /*01a0*/  IMAD R51, R71.reuse, 0x16, RZ ;  /* 0x0000001647337824 */ /* 0x040fe200078e02ff */
[----:B-1----:R-:W-:Y:S01]  /*01b0*/  LEA R4, R4, R3, 0x8 ;  /* 0x0000000304047211 */ /* 0x002fe200078e40ff */
[C---:B------:R-:W-:Y:S02]  /*01c0*/  IMAD R29, R71.reuse, 0xb, RZ ;  /* 0x0000000b471d7824 */ /* 0x040fe400078e02ff */
[C---:B------:R-:W-:Y:S02]  /*01d0*/  IMAD R59, R71.reuse, 0x1a, RZ ;  /* 0x0000001a473b7824 */ /* 0x040fe400078e02ff */
[----:B--2---:R-:W-:Y:S02]  /*01e0*/  IMAD R5, R2, c[0x0][0x190], RZ ;  /* 0x0000640002057a24 */ /* 0x004fe400078e02ff */
[----:B------:R-:W-:Y:S02]  /*01f0*/  IMAD R7, R4, c[0x0][0x194], RZ ;  /* 0x0000650004077a24 */ /* 0x000fe400078e02ff */
[----:B------:R-:W-:Y:S01]  /*0200*/  IMAD R63, R71, 0x1c, RZ ;  /* 0x0000001c473f7824 */ /* 0x000fe200078e02ff */
[C---:B------:R-:W-:Y:S01]  /*0210*/  SHF.L.U32 R6, R5.reuse, 0x1, RZ ;  /* 0x0000000105067819 */ /* 0x040fe200000006ff */
[----:B------:R-:W-:Y:S01]  /*0220*/  IMAD.HI R5, R5, 0x2, RZ ;  /* 0x0000000205057827 */ /* 0x000fe200078e02ff */
[----:B------:R-:W-:-:S03]  /*0230*/  SHF.L.U32 R9, R7, 0x1, RZ ;  /* 0x0000000107097819 */ /* 0x000fc600000006ff */
[----:B------:R-:W-:Y:S01]  /*0240*/  IMAD.HI R8, R7, 0x2, RZ ;  /* 0x0000000207087827 */ /* 0x000fe200078e02ff */
[----:B------:R-:W-:Y:S02]  /*0250*/  IADD3 R6, P0, P1, R9, c[0x0][0x160], R6 ;  /* 0x0000580009067a10 */ /* 0x000fe4000791e006 */
[C---:B------:R-:W-:Y:S01]  /*0260*/  LEA R9, R71.reuse, R71, 0x1 ;  /* 0x0000004747097211 */ /* 0x040fe200078e08ff */
[C---:B------:R-:W-:Y:S01]  /*0270*/  IMAD R67, R71.reuse, 0x1e, RZ ;  /* 0x0000001e47437824 */ /* 0x040fe200078e02ff */
[----:B------:R-:W-:Y:S01]  /*0280*/  IADD3.X R7, R8, c[0x0][0x164], R5, P0, P1 ;  /* 0x0000590008077a10 */ /* 0x000fe200007e2405 */
[C---:B------:R-:W-:Y:S01]  /*0290*/  IMAD R73, R71.reuse, 0x26, RZ ;  /* 0x0000002647497824 */ /* 0x040fe200078e02ff */
[CC--:B------:R-:W-:Y:S01]  /*02a0*/  LEA R22, P4, R71.reuse, R6.reuse, 0x4 ;  /* 0x0000000647167211 */ /* 0x0c0fe200078820ff */
[C---:B------:R-:W-:Y:S01]  /*02b0*/  IMAD R33, R71.reuse, 0xd, RZ ;  /* 0x0000000d47217824 */ /* 0x040fe200078e02ff */
[CC--:B------:R-:W-:Y:S01]  /*02c0*/  LEA R38, P5, R71.reuse, R6.reuse, 0x5 ;  /* 0x0000000647267211 */ /* 0x0c0fe200078a28ff */
[----:B------:R-:W-:Y:S01]  /*02d0*/  IMAD R75, R71, 0x28, RZ ;  /* 0x00000028474b7824 */ /* 0x000fe200078e02ff */
[-C--:B------:R-:W-:Y:S01]  /*02e0*/  IADD3 R40, P1, R23, R6.reuse, RZ ;  /* 0x0000000617287210 */ /* 0x080fe20007f3e0ff */
[----:B------:R-:W-:Y:S01]  /*02f0*/  IMAD R85, R71, 0x32, RZ ;  /* 0x0000003247557824 */ /* 0x000fe200078e02ff */
[-C--:B------:R-:W-:Y:S01]  /*0300*/  IADD3 R42, P0, R39, R6.reuse, RZ ;  /* 0x00000006272a7210 */ /* 0x080fe20007f1e0ff */
[----:B------:R-:W-:Y:S01]  /*0310*/  IMAD R45, R71, 0x13, RZ ;  /* 0x00000013472d7824 */ /* 0x000fe200078e02ff */
[-C--:B------:R-:W-:Y:S01]  /*0320*/  LEA.HI.X.SX32 R23, R13, R7.reuse, 0x1, P4 ;  /* 0x000000070d177211 */ /* 0x080fe200020f0eff */
[----:B------:R-:W-:Y:S01]  /*0330*/  IMAD R77, R71, 0x2a, RZ ;  /* 0x0000002a474d7824 */ /* 0x000fe200078e02ff */
[-C--:B------:R-:W-:Y:S01]  /*0340*/  LEA.HI.X.SX32 R39, R19, R7.reuse, 0x1, P5 ;  /* 0x0000000713277211 */ /* 0x080fe200028f0eff */
[----:B------:R-:W-:Y:S01]  /*0350*/  IMAD R87, R71, 0x34, RZ ;  /* 0x0000003447577824 */ /* 0x000fe200078e02ff */
[-C--:B------:R-:W-:Y:S01]  /*0360*/  IADD3 R18, P4, R31, R6.reuse, RZ ;  /* 0x000000061f127210 */ /* 0x080fe20007f9e0ff */
[----:B------:R-:W-:Y:S01]  /*0370*/  IMAD R79, R71, 0x2c, RZ ;  /* 0x0000002c474f7824 */ /* 0x000fe200078e02ff */
[-C--:B------:R-:W-:Y:S01]  /*0380*/  IADD3 R30, P5, R55, R6.reuse, RZ ;  /* 0x00000006371e7210 */ /* 0x080fe20007fbe0ff */
[C---:B------:R-:W-:Y:S01]  /*0390*/  IMAD R81, R71.reuse, 0x2e, RZ ;  /* 0x0000002e47517824 */ /* 0x040fe200078e02ff */
[C---:B------:R-:W-:Y:S01]  /*03a0*/  SHF.L.U32 R5, R71.reuse, 0x1, RZ ;  /* 0x0000000147057819 */ /* 0x040fe200000006ff */
        /* <DEDUP_REMOVED lines=10> */
[C---:B------:R-:W-:Y:S01]  /*0450*/  IMAD R61, R71.reuse, 0x1b, RZ ;  /* 0x0000001b473d7824 */ /* 0x040fe200078e02ff */
[CC--:B------:R-:W-:Y:S01]  /*0460*/  LEA R10, P5, R71.reuse, R6.reuse, 0x2 ;  /* 0x00000006470a7211 */ /* 0x0c0fe200078a10ff */
[----:B------:R-:W-:Y:S01]  /*0470*/  IMAD R93, R71, 0x3a, RZ ;  /* 0x0000003a475d7824 */ /* 0x000fe200078e02ff */
[-C--:B------:R-:W-:Y:S01]  /*0480*/  LEA.HI.X.SX32 R13, R9, R7.reuse, 0x1, P2 ;  /* 0x00000007090d7211 */ /* 0x080fe200010f0eff */
[----:B------:R-:W-:Y:S01]  /*0490*/  IMAD R95, R71, 0x3c, RZ ;  /* 0x0000003c475f7824 */ /* 0x000fe200078e02ff */
[-C--:B------:R-:W-:Y:S01]  /*04a0*/  LEA.HI.X.SX32 R55, R55, R7.reuse, 0x1, P6 ;  /* 0x0000000737377211 */ /* 0x080fe200030f0eff */
[C---:B------:R-:W-:Y:S01]  /*04b0*/  IMAD R97, R71.reuse, 0x3e, RZ ;  /* 0x0000003e47617824 */ /* 0x040fe200078e02ff */
[C---:B------:R-:W-:Y:S01]  /*04c0*/  LEA R14, P6, R71.reuse, R6, 0x3 ;  /* 0x00000006470e7211 */ /* 0x040fe200078c18ff */
[C---:B------:R-:W-:Y:S01]  /*04d0*/  IMAD R65, R71.reuse, 0x1d, RZ ;  /* 0x0000001d47417824 */ /* 0x040fe200078e02ff */
[-C--:B------:R-:W-:Y:S01]  /*04e0*/  LEA.HI.X.SX32 R9, R71, R7.reuse, 0x1, P4 ;  /* 0x0000000747097211 */ /* 0x080fe200020f0eff */
[----:B------:R-:W2:Y:S01]  /*04f0*/  LDG.E.U16 R22, [R22.64] ;  /* 0x0000000416167981 */ /* 0x000ea2000c1e1500 */
[----:B------:R-:W-:-:S02]  /*0500*/  LEA.HI.X.SX32 R11, R5, R7, 0x1, P5 ;  /* 0x00000007050b7211 */ /* 0x000fc400028f0eff */
[-C--:B------:R-:W-:Y:S01]  /*0510*/  IADD3 R16, P4, R27, R6.reuse, RZ ;  /* 0x000000061b107210 */ /* 0x080fe20007f9e0ff */
[----:B------:R-:W3:Y:S01]  /*0520*/  LDG.E.U16 R38, [R38.64] ;  /* 0x0000000426267981 */ /* 0x000ee2000c1e1500 */
[-C--:B------:R-:W-:Y:S02]  /*0530*/  IADD3 R20, P5, R35, R6.reuse, RZ ;  /* 0x0000000623147210 */ /* 0x080fe40007fbe0ff */
[-C--:B------:R-:W-:Y:S01]  /*0540*/  LEA.HI.X.SX32 R15, R15, R7.reuse, 0x1, P6 ;  /* 0x000000070f0f7211 */ /* 0x080fe200030f0eff */
[----:B------:R-:W4:Y:S01]  /*0550*/  LDG.E.U16 R54, [R54.64] ;  /* 0x0000000436367981 */ /* 0x000f22000c1e1500 */
[----:B------:R-:W-:Y:S02]  /*0560*/  IADD3 R24, P6, R43, R6, RZ ;  /* 0x000000062b187210 */ /* 0x000fe40007fde0ff */
[-C--:B------:R-:W-:Y:S01]  /*0570*/  LEA.HI.X.SX32 R17, R17, R7.reuse, 0x1, P4 ;  /* 0x0000000711117211 */ /* 0x080fe200020f0eff */
[----:B------:R0:W5:Y:S01]  /*0580*/  LDG.E.U16 R8, [R8.64] ;  /* 0x0000000408087981 */ /* 0x000162000c1e1500 */
[----:B------:R-:W-:-:S02]  /*0590*/  LEA.HI.X.SX32 R21, R21, R7, 0x1, P5 ;  /* 0x0000000715157211 */ /* 0x000fc400028f0eff */
[-C--:B------:R-:W-:Y:S01]  /*05a0*/  IADD3 R26, P4, R47, R6.reuse, RZ ;  /* 0x000000062f1a7210 */ /* 0x080fe20007f9e0ff */
[----:B------:R1:W5:Y:S01]  /*05b0*/  LDG.E.U16 R10, [R10.64] ;  /* 0x000000040a0a7981 */ /* 0x000362000c1e1500 */
[-C--:B------:R-:W-:Y:S02]  /*05c0*/  IADD3 R28, P5, R51, R6.reuse, RZ ;  /* 0x00000006331c7210 */ /* 0x080fe40007fbe0ff */
[-C--:B------:R-:W-:Y:S01]  /*05d0*/  LEA.HI.X.SX32 R25, R25, R7.reuse, 0x1, P6 ;  /* 0x0000000719197211 */ /* 0x080fe200030f0eff */
[----:B------:R0:W5:Y:S01]  /*05e0*/  LDG.E.U16 R12, [R12.64] ;  /* 0x000000040c0c7981 */ /* 0x000162000c1e1500 */
[----:B------:R-:W-:Y:S02]  /*05f0*/  IADD3 R32, P6, R59, R6, RZ ;  /* 0x000000063b207210 */ /* 0x000fe40007fde0ff */
[-C--:B------:R-:W-:Y:S01]  /*0600*/  LEA.HI.X.SX32 R27, R27, R7.reuse, 0x1, P4 ;  /* 0x000000071b1b7211 */ /* 0x080fe200020f0eff */
[----:B------:R-:W5:Y:S01]  /*0610*/  LDG.E.U16 R24, [R24.64] ;  /* 0x0000000418187981 */ /* 0x000f62000c1e1500 */
[----:B------:R-:W-:-:S02]  /*0620*/  LEA.HI.X.SX32 R29, R29, R7, 0x1, P5 ;  /* 0x000000071d1d7211 */ /* 0x000fc400028f0eff */
[-C--:B------:R-:W-:Y:S01]  /*0630*/  IADD3 R44, P3, R73, R6.reuse, RZ ;  /* 0x00000006492c7210 */ /* 0x080fe20007f7e0ff */
[----:B------:R-:W5:Y:S01]  /*0640*/  LDG.E.U16 R26, [R26.64] ;  /* 0x000000041a1a7981 */ /* 0x000f62000c1e1500 */
[-C--:B------:R-:W-:Y:S02]  /*0650*/  IADD3 R34, P4, R63, R6.reuse, RZ ;  /* 0x000000063f227210 */ /* 0x080fe40007f9e0ff */
[-C--:B------:R-:W-:Y:S01]  /*0660*/  IADD3 R36, P5, R67, R6.reuse, RZ ;  /* 0x0000000643247210 */ /* 0x080fe20007fbe0ff */
[----:B------:R-:W5:Y:S01]  /*0670*/  LDG.E.U16 R28, [R28.64] ;  /* 0x000000041c1c7981 */ /* 0x000f62000c1e1500 */
[-C--:B------:R-:W-:Y:S02]  /*0680*/  LEA.HI.X.SX32 R41, R41, R7.reuse, 0x1, P1 ;  /* 0x0000000729297211 */ /* 0x080fe400008f0eff */
[----:B------:R-:W-:Y:S01]  /*0690*/  IADD3 R46, P2, R75, R6, RZ ;  /* 0x000000064b2e7210 */ /* 0x000fe20007f5e0ff */
[----:B------:R-:W5:Y:S01]  /*06a0*/  LDG.E.U16 R30, [R30.64] ;  /* 0x000000041e1e7981 */ /* 0x000f62000c1e1500 */
[----:B------:R-:W-:-:S02]  /*06b0*/  LEA.HI.X.SX32 R33, R33, R7, 0x1, P6 ;  /* 0x0000000721217211 */ /* 0x000fc400030f0eff */
[-C--:B------:R-:W-:Y:S01]  /*06c0*/  IADD3 R56, P1, R85, R6.reuse, RZ ;  /* 0x0000000655387210 */ /* 0x080fe20007f3e0ff */
[----:B------:R-:W5:Y:S01]  /*06d0*/  LDG.E.U16 R40, [R40.64] ;  /* 0x0000000428287981 */ /* 0x000f62000c1e1500 */
[-C--:B------:R-:W-:Y:S02]  /*06e0*/  LEA.HI.X.SX32 R43, R43, R7.reuse, 0x1, P0 ;  /* 0x000000072b2b7211 */ /* 0x080fe400000f0eff */
[-C--:B------:R-:W-:Y:S01]  /*06f0*/  IADD3 R48, P6, R77, R6.reuse, RZ ;  /* 0x000000064d307210 */ /* 0x080fe20007fde0ff */
[----:B------:R-:W5:Y:S01]  /*0700*/  LDG.E.U16 R14, [R14.64] ;  /* 0x000000040e0e7981 */ /* 0x000f62000c1e1500 */
[-C--:B------:R-:W-:Y:S02]  /*0710*/  LEA.HI.X.SX32 R35, R35, R7.reuse, 0x1, P4 ;  /* 0x0000000723237211 */ /* 0x080fe400020f0eff */
[----:B------:R-:W-:Y:S01]  /*0720*/  LEA.HI.X.SX32 R37, R37, R7, 0x1, P5 ;  /* 0x0000000725257211 */ /* 0x000fe200028f0eff */
[----:B------:R-:W5:Y:S01]  /*0730*/  LDG.E.U16 R42, [R42.64] ;  /* 0x000000042a2a7981 */ /* 0x000f62000c1e1500 */
[----:B------:R-:W-:-:S02]  /*0740*/  IADD3 R58, P0, R87, R6, RZ ;  /* 0x00000006573a7210 */ /* 0x000fc40007f1e0ff */
[-C--:B------:R-:W-:Y:S01]  /*0750*/  LEA.HI.X.SX32 R45, R45, R7.reuse, 0x1, P3 ;  /* 0x000000072d2d7211 */ /* 0x080fe200018f0eff */
[----:B------:R0:W5:Y:S01]  /*0760*/  LDG.E.U16 R16, [R16.64] ;  /* 0x0000000410107981 */ /* 0x000162000c1e1500 */
[-C--:B------:R-:W-:Y:S02]  /*0770*/  IADD3 R50, P4, R79, R6.reuse, RZ ;  /* 0x000000064f327210 */ /* 0x080fe40007f9e0ff */
[-C--:B------:R-:W-:Y:S01]  /*0780*/  IADD3 R52, P5, R81, R6.reuse, RZ ;  /* 0x0000000651347210 */ /* 0x080fe20007fbe0ff */
[----:B------:R-:W5:Y:S01]  /*0790*/  LDG.E.U16 R44, [R44.64] ;  /* 0x000000042c2c7981 */ /* 0x000f62000c1e1500 */
[----:B------:R-:W-:Y:S02]  /*07a0*/  IADD3 R60, P3, R89, R6, RZ ;  /* 0x00000006593c7210 */ /* 0x000fe40007f7e0ff */
[-C--:B------:R-:W-:Y:S01]  /*07b0*/  LEA.HI.X.SX32 R47, R47, R7.reuse, 0x1, P2 ;  /* 0x000000072f2f7211 */ /* 0x080fe200010f0eff */
[----:B------:R0:W5:Y:S01]  /*07c0*/  LDG.E.U16 R32, [R32.64] ;  /* 0x0000000420207981 */ /* 0x000162000c1e1500 */
[----:B------:R-:W-:-:S02]  /*07d0*/  LEA.HI.X.SX32 R57, R57, R7, 0x1, P1 ;  /* 0x0000000739397211 */ /* 0x000fc400008f0eff */
[-C--:B------:R-:W-:Y:S01]  /*07e0*/  IADD3 R62, P2, R91, R6.reuse, RZ ;  /* 0x000000065b3e7210 */ /* 0x080fe20007f5e0ff */
[----:B------:R-:W5:Y:S01]  /*07f0*/  LDG.E.U16 R46, [R46.64] ;  /* 0x000000042e2e7981 */ /* 0x000f62000c1e1500 */
[-C--:B------:R-:W-:Y:S02]  /*0800*/  LEA.HI.X.SX32 R49, R49, R7.reuse, 0x1, P6 ;  /* 0x0000000731317211 */ /* 0x080fe400030f0eff */
[-C--:B------:R-:W-:Y:S01]  /*0810*/  LEA.HI.X.SX32 R59, R59, R7.reuse, 0x1, P0 ;  /* 0x000000073b3b7211 */ /* 0x080fe200000f0eff */
[----:B------:R-:W5:Y:S01]  /*0820*/  LDG.E.U16 R56, [R56.64] ;  /* 0x0000000438387981 */ /* 0x000f62000c1e1500 */
[----:B------:R-:W-:Y:S02]  /*0830*/  IADD3 R64, P6, R93, R6, RZ ;  /* 0x000000065d407210 */ /* 0x000fe40007fde0ff */
[-C--:B------:R-:W-:Y:S01]  /*0840*/  LEA.HI.X.SX32 R51, R51, R7.reuse, 0x1, P4 ;  /* 0x0000000733337211 */ /* 0x080fe200020f0eff */
[----:B------:R-:W5:Y:S01]  /*0850*/  LDG.E.U16 R58, [R58.64] ;  /* 0x000000043a3a7981 */ /* 0x000f62000c1e1500 */
[----:B------:R-:W-:-:S02]  /*0860*/  LEA.HI.X.SX32 R53, R53, R7, 0x1, P5 ;  /* 0x0000000735357211 */ /* 0x000fc400028f0eff */
[-C--:B------:R-:W-:Y:S01]  /*0870*/  LEA.HI.X.SX32 R61, R61, R7.reuse, 0x1, P3 ;  /* 0x000000073d3d7211 */ /* 0x080fe200018f0eff */
[----:B------:R-:W5:Y:S01]  /*0880*/  LDG.E.U16 R48, [R48.64] ;  /* 0x0000000430307981 */ /* 0x000f62000c1e1500 */
[-C--:B------:R-:W-:Y:S02]  /*0890*/  IADD3 R66, P4, R95, R6.reuse, RZ ;  /* 0x000000065f427210 */ /* 0x080fe40007f9e0ff */
[----:B------:R-:W-:Y:S01]  /*08a0*/  IADD3 R68, P5, R97, R6, RZ ;  /* 0x0000000661447210 */ /* 0x000fe20007fbe0ff */
[----:B------:R-:W5:Y:S01]  /*08b0*/  LDG.E.U16 R60, [R60.64] ;  /* 0x000000043c3c7981 */ /* 0x000f62000c1e1500 */
[-C--:B------:R-:W-:Y:S02]  /*08c0*/  LEA.HI.X.SX32 R63, R63, R7.reuse, 0x1, P2 ;  /* 0x000000073f3f7211 */ /* 0x080fe400010f0eff */
[-C--:B------:R-:W-:Y:S01]  /*08d0*/  LEA.HI.X.SX32 R65, R65, R7.reuse, 0x1, P6 ;  /* 0x0000000741417211 */ /* 0x080fe200030f0eff */
[----:B------:R0:W5:Y:S01]  /*08e0*/  LDG.E.U16 R6, [R6.64] ;  /* 0x0000000406067981 */ /* 0x000162000c1e1500 */
[----:B------:R-:W-:-:S02]  /*08f0*/  LEA.HI.X.SX32 R67, R67, R7, 0x1, P4 ;  /* 0x0000000743437211 */ /* 0x000fc400020f0eff */
[----:B------:R-:W-:Y:S01]  /*0900*/  LEA.HI.X.SX32 R69, R69, R7, 0x1, P5 ;  /* 0x0000000745457211 */ /* 0x000fe200028f0eff */
[----:B------:R-:W5:Y:S04]  /*0910*/  LDG.E.U16 R62, [R62.64] ;  /* 0x000000043e3e7981 */ /* 0x000f68000c1e1500 */
[----:B------:R-:W5:Y:S04]  /*0920*/  LDG.E.U16 R64, [R64.64] ;  /* 0x0000000440407981 */ /* 0x000f68000c1e1500 */
[----:B------:R-:W5:Y:S04]  /*0930*/  LDG.E.U16 R18, [R18.64] ;  /* 0x0000000412127981 */ /* 0x000f68000c1e1500 */
[----:B------:R-:W5:Y:S04]  /*0940*/  LDG.E.U16 R34, [R34.64] ;  /* 0x0000000422227981 */ /* 0x000f68000c1e1500 */
[----:B------:R-:W5:Y:S04]  /*0950*/  LDG.E.U16 R50, [R50.64] ;  /* 0x0000000432327981 */ /* 0x000f68000c1e1500 */
[----:B------:R-:W5:Y:S04]  /*0960*/  LDG.E.U16 R66, [R66.64] ;  /* 0x0000000442427981 */ /* 0x000f68000c1e1500 */
[----:B------:R0:W5:Y:S04]  /*0970*/  LDG.E.U16 R20, [R20.64] ;  /* 0x0000000414147981 */ /* 0x000168000c1e1500 */
[----:B------:R-:W5:Y:S04]  /*0980*/  LDG.E.U16 R36, [R36.64] ;  /* 0x0000000424247981 */ /* 0x000f68000c1e1500 */
[----:B------:R-:W5:Y:S04]  /*0990*/  LDG.E.U16 R53, [R52.64] ;  /* 0x0000000434357981 */ /* 0x000f68000c1e1500 */
[----:B------:R-:W5:Y:S01]  /*09a0*/  LDG.E.U16 R68, [R68.64] ;  /* 0x0000000444447981 */ /* 0x000f62000c1e1500 */
[----:B0-----:R-:W-:-:S02]  /*09b0*/  MOV R7, 0x1 ;  /* 0x0000000100077802 */ /* 0x001fc40000000f00 */
[----:B------:R-:W-:Y:S02]  /*09c0*/  SHF.L.U32 R5, R3, 0x1, RZ ;  /* 0x0000000103057819 */ /* 0x000fe400000006ff */
[----:B------:R-:W-:Y:S02]  /*09d0*/  ISETP.LE.AND P0, PT, R7, c[0x0][0x1d0], PT ;  /* 0x0000740007007a0c */ /* 0x000fe40003f03270 */
[C---:B------:R-:W-:Y:S02]  /*09e0*/  LOP3.LUT R7, R5.reuse, 0x10, RZ, 0x3c, !PT ;  /* 0x0000001005077812 */ /* 0x040fe400078e3cff */
[C---:B------:R-:W-:Y:S02]  /*09f0*/  LOP3.LUT R9, R5.reuse, 0x20, RZ, 0x3c, !PT ;  /* 0x0000002005097812 */ /* 0x040fe400078e3cff */
[C---:B-1----:R-:W-:Y:S02]  /*0a00*/  LOP3.LUT R11, R5.reuse, 0x30, RZ, 0x3c, !PT ;  /* 0x00000030050b7812 */ /* 0x042fe400078e3cff */
[----:B------:R-:W-:Y:S01]  /*0a10*/  LOP3.LUT R13, R5, 0x40, RZ, 0x3c, !PT ;  /* 0x00000040050d7812 */ /* 0x000fe200078e3cff */
[----:B------:R-:W-:Y:S01]  /*0a20*/  CS2R R108, SRZ ;  /* 0x00000000006c7805 */ /* 0x000fe2000001ff00 */
[----:B------:R-:W-:Y:S01]  /*0a30*/  MOV R17, 0xff800000 ;  /* 0xff80000000117802 */ /* 0x000fe20000000f00 */
[----:B------:R-:W-:Y:S01]  /*0a40*/  CS2R R110, SRZ ;  /* 0x00000000006e7805 */ /* 0x000fe2000001ff00 */
[----:B------:R-:W-:Y:S01]  /*0a50*/  MOV R33, 0xff800000 ;  /* 0xff80000000217802 */ /* 0x000fe20000000f00 */
[----:B------:R-:W-:Y:S01]  /*0a60*/  CS2R R88, SRZ ;  /* 0x0000000000587805 */ /* 0x000fe2000001ff00 */
[----:B------:R-:W-:Y:S01]  /*0a70*/  MOV R21, 0x3f800000 ;  /* 0x3f80000000157802 */ /* 0x000fe20000000f00 */
[----:B------:R-:W-:Y:S01]  /*0a80*/  CS2R R90, SRZ ;  /* 0x00000000005a7805 */ /* 0x000fe2000001ff00 */
[----:B------:R-:W-:Y:S01]  /*0a90*/  CS2R R132, SRZ ;  /* 0x0000000000847805 */ /* 0x000fe2000001ff00 */
[----:B------:R-:W-:Y:S01]  /*0aa0*/  CS2R R134, SRZ ;  /* 0x0000000000867805 */ /* 0x000fe2000001ff00 */
[----:B------:R-:W-:Y:S01]  /*0ab0*/  CS2R R112, SRZ ;  /* 0x0000000000707805 */ /* 0x000fe2000001ff00 */
[----:B------:R-:W-:Y:S01]  /*0ac0*/  CS2R R114, SRZ ;  /* 0x0000000000727805 */ /* 0x000fe2000001ff00 */
[----:B------:R-:W-:Y:S01]  /*0ad0*/  CS2R R120, SRZ ;  /* 0x0000000000787805 */ /* 0x000fe2000001ff00 */
[----:B------:R-:W-:Y:S01]  /*0ae0*/  CS2R R122, SRZ ;  /* 0x00000000007a7805 */ /* 0x000fe2000001ff00 */
[----:B--2---:R0:W-:Y:S04]  /*0af0*/  STS.U16 [R5+0x1000], R22 ;  /* 0x0010001605007388 */ /* 0x0041e80000000400 */
[----:B---3--:R-:W-:Y:S04]  /*0b00*/  STS.U16 [R5+0x2000], R38 ;  /* 0x0020002605007388 */ /* 0x008fe80000000400 */
[----:B----4-:R1:W-:Y:S01]  /*0b10*/  STS.U16 [R5+0x3000], R54 ;  /* 0x0030003605007388 */ /* 0x0103e20000000400 */
[----:B0-----:R-:W-:Y:S01]  /*0b20*/  MOV R22, 0x3f800000 ;  /* 0x3f80000000167802 */ /* 0x001fe20000000f00 */
[----:B-1----:R-:W-:-:S02]  /*0b30*/  CS2R R54, SRZ ;  /* 0x0000000000367805 */ /* 0x002fc4000001ff00 */
[----:B-----5:R-:W-:Y:S04]  /*0b40*/  STS.U16 [R5], R6 ;  /* 0x0000000605007388 */ /* 0x020fe80000000400 */
[----:B------:R-:W-:Y:S04]  /*0b50*/  STS.U16 [R7+0x200], R8 ;  /* 0x0002000807007388 */ /* 0x000fe80000000400 */
[----:B------:R-:W-:Y:S04]  /*0b60*/  STS.U16 [R7+0x1200], R24 ;  /* 0x0012001807007388 */ /* 0x000fe80000000400 */
[----:B------:R-:W-:Y:S04]  /*0b70*/  STS.U16 [R7+0x2200], R40 ;  /* 0x0022002807007388 */ /* 0x000fe80000000400 */
[----:B------:R0:W-:Y:S04]  /*0b80*/  STS.U16 [R7+0x3200], R56 ;  /* 0x0032003807007388 */ /* 0x0001e80000000400 */
[----:B------:R-:W-:Y:S04]  /*0b90*/  STS.U16 [R9+0x400], R10 ;  /* 0x0004000a09007388 */ /* 0x000fe80000000400 */
[----:B------:R-:W-:Y:S01]  /*0ba0*/  STS.U16 [R9+0x1400], R26 ;  /* 0x0014001a09007388 */ /* 0x000fe20000000400 */
[----:B0-----:R-:W-:-:S03]  /*0bb0*/  LOP3.LUT R7, R5, 0x50, RZ, 0x3c, !PT ;  /* 0x0000005005077812 */ /* 0x001fc600078e3cff */
[----:B------:R-:W-:Y:S04]  /*0bc0*/  STS.U16 [R9+0x2400], R42 ;  /* 0x0024002a09007388 */ /* 0x000fe80000000400 */
[----:B------:R0:W-:Y:S04]  /*0bd0*/  STS.U16 [R9+0x3400], R58 ;  /* 0x0034003a09007388 */ /* 0x0001e80000000400 */
[----:B------:R-:W-:Y:S04]  /*0be0*/  STS.U16 [R11+0x600], R12 ;  /* 0x0006000c0b007388 */ /* 0x000fe80000000400 */
[----:B------:R-:W-:Y:S01]  /*0bf0*/  STS.U16 [R11+0x1600], R28 ;  /* 0x0016001c0b007388 */ /* 0x000fe20000000400 */
[----:B0-----:R-:W-:-:S03]  /*0c00*/  LOP3.LUT R9, R5, 0x60, RZ, 0x3c, !PT ;  /* 0x0000006005097812 */ /* 0x001fc600078e3cff */
[----:B------:R-:W-:Y:S04]  /*0c10*/  STS.U16 [R11+0x2600], R44 ;  /* 0x0026002c0b007388 */ /* 0x000fe80000000400 */
[----:B------:R0:W-:Y:S04]  /*0c20*/  STS.U16 [R11+0x3600], R60 ;  /* 0x0036003c0b007388 */ /* 0x0001e80000000400 */
[----:B------:R1:W-:Y:S04]  /*0c30*/  STS.U16 [R13+0x800], R14 ;  /* 0x0008000e0d007388 */ /* 0x0003e80000000400 */
[----:B------:R-:W-:Y:S01]  /*0c40*/  STS.U16 [R13+0x1800], R30 ;  /* 0x0018001e0d007388 */ /* 0x000fe20000000400 */
[----:B0-----:R-:W-:-:S03]  /*0c50*/  LOP3.LUT R11, R5, 0x70, RZ, 0x3c, !PT ;  /* 0x00000070050b7812 */ /* 0x001fc600078e3cff */
[----:B------:R-:W-:Y:S04]  /*0c60*/  STS.U16 [R13+0x2800], R46 ;  /* 0x0028002e0d007388 */ /* 0x000fe80000000400 */
[----:B------:R-:W-:Y:S01]  /*0c70*/  STS.U16 [R13+0x3800], R62 ;  /* 0x0038003e0d007388 */ /* 0x000fe20000000400 */
[----:B------:R-:W-:-:S03]  /*0c80*/  MOV R26, 0x3f800000 ;  /* 0x3f800000001a7802 */ /* 0x000fc60000000f00 */
[----:B------:R0:W-:Y:S01]  /*0c90*/  STS.U16 [R7+0xa00], R16 ;  /* 0x000a001007007388 */ /* 0x0001e20000000400 */
[----:B-1----:R-:W-:-:S03]  /*0ca0*/  MOV R14, 0xff800000 ;  /* 0xff800000000e7802 */ /* 0x002fc60000000f00 */
[----:B------:R-:W-:Y:S01]  /*0cb0*/  STS.U16 [R7+0x1a00], R32 ;  /* 0x001a002007007388 */ /* 0x000fe20000000400 */
[----:B------:R-:W-:-:S03]  /*0cc0*/  MOV R24, 0x3f800000 ;  /* 0x3f80000000187802 */ /* 0x000fc60000000f00 */
[----:B------:R1:W-:Y:S01]  /*0cd0*/  STS.U16 [R7+0x2a00], R48 ;  /* 0x002a003007007388 */ /* 0x0003e20000000400 */
[----:B------:R-:W-:-:S03]  /*0ce0*/  SHF.L.U32 R10, R0, 0x1, RZ ;  /* 0x00000001000a7819 */ /* 0x000fc600000006ff */
[----:B------:R2:W-:Y:S01]  /*0cf0*/  STS.U16 [R7+0x3a00], R64 ;  /* 0x003a004007007388 */ /* 0x0005e20000000400 */
[----:B0-----:R-:W-:-:S03]  /*0d00*/  MOV R16, 0xff800000 ;  /* 0xff80000000107802 */ /* 0x001fc60000000f00 */
[----:B------:R-:W-:Y:S01]  /*0d10*/  STS.U16 [R9+0xc00], R18 ;  /* 0x000c001209007388 */ /* 0x000fe20000000400 */
[----:B-1----:R-:W-:-:S03]  /*0d20*/  CS2R R48, SRZ ;  /* 0x0000000000307805 */ /* 0x002fc6000001ff00 */
[----:B------:R-:W-:Y:S01]  /*0d30*/  STS.U16 [R9+0x1c00], R34 ;  /* 0x001c002209007388 */ /* 0x000fe20000000400 */
[----:B--2---:R-:W-:-:S03]  /*0d40*/  CS2R R64, SRZ ;  /* 0x0000000000407805 */ /* 0x004fc6000001ff00 */
[----:B------:R0:W-:Y:S04]  /*0d50*/  STS.U16 [R9+0x2c00], R50 ;  /* 0x002c003209007388 */ /* 0x0001e80000000400 */
[----:B------:R1:W-:Y:S04]  /*0d60*/  STS.U16 [R9+0x3c00], R66 ;  /* 0x003c004209007388 */ /* 0x0003e80000000400 */
[----:B------:R-:W-:Y:S01]  /*0d70*/  STS.U16 [R11+0xe00], R20 ;  /* 0x000e00140b007388 */ /* 0x000fe20000000400 */
[----:B0-----:R-:W-:-:S03]  /*0d80*/  CS2R R50, SRZ ;  /* 0x0000000000327805 */ /* 0x001fc6000001ff00 */
[----:B------:R-:W-:Y:S01]  /*0d90*/  STS.U16 [R11+0x1e00], R36 ;  /* 0x001e00240b007388 */ /* 0x000fe20000000400 */
[----:B-1----:R-:W-:Y:S01]  /*0da0*/  CS2R R66, SRZ ;  /* 0x0000000000427805 */ /* 0x002fe2000001ff00 */
[C---:B------:R-:W-:Y:S02]  /*0db0*/  LOP3.LUT R9, R0.reuse, 0xe0, RZ, 0xc0, !PT ;  /* 0x000000e000097812 */ /* 0x040fe400078ec0ff */
[----:B------:R0:W-:Y:S04]  /*0dc0*/  STS.U16 [R11+0x2e00], R53 ;  /* 0x002e00350b007388 */ /* 0x0001e80000000400 */
[----:B------:R1:W-:Y:S01]  /*0dd0*/  STS.U16 [R11+0x3e00], R68 ;  /* 0x003e00440b007388 */ /* 0x0003e20000000400 */
[----:B0-----:R-:W-:Y:S01]  /*0de0*/  CS2R R52, SRZ ;  /* 0x0000000000347805 */ /* 0x001fe2000001ff00 */
[----:B-1----:R-:W-:Y:S01]  /*0df0*/  SHF.L.U32 R11, R0, 0x3, RZ ;  /* 0x00000003000b7819 */ /* 0x002fe200000006ff */
[----:B------:R-:W-:Y:S05]  /*0e00*/  @!P0 BRA `(.L_x_0) ;  /* 0x00002ff000008947 */ /* 0x000fea0003800000 */
[C---:B------:R-:W-:Y:S01]  /*0e10*/  LOP3.LUT R6, R0.reuse, 0xc0, RZ, 0xc0, !PT ;  /* 0x000000c000067812 */ /* 0x040fe200078ec0ff */
[----:B------:R-:W-:Y:S01]  /*0e20*/  CS2R R52, SRZ ;  /* 0x0000000000347805 */ /* 0x000fe2000001ff00 */
[----:B------:R-:W-:Y:S01]  /*0e30*/  LOP3.LUT R20, R0, 0x7, RZ, 0xc0, !PT ;  /* 0x0000000700147812 */ /* 0x000fe200078ec0ff */
[----:B------:R-:W-:Y:S01]  /*0e40*/  CS2R R54, SRZ ;  /* 0x0000000000367805 */ /* 0x000fe2000001ff00 */
[----:B------:R-:W-:Y:S01]  /*0e50*/  LOP3.LUT R7, R10, 0x10, RZ, 0xc0, !PT ;  /* 0x000000100a077812 */ /* 0x000fe200078ec0ff */
[----:B------:R-:W-:Y:S01]  /*0e60*/  CS2R R108, SRZ ;  /* 0x00000000006c7805 */ /* 0x000fe2000001ff00 */
[----:B------:R-:W-:Y:S01]  /*0e70*/  SHF.R.U32.HI R6, RZ, 0x2, R6 ;  /* 0x00000002ff067819 */ /* 0x000fe20000011606 */
[----:B------:R-:W-:Y:S01]  /*0e80*/  IMAD R8, R20, 0x210, RZ ;  /* 0x0000021014087824 */ /* 0x000fe200078e02ff */
[--C-:B------:R-:W-:Y:S01]  /*0e90*/  LOP3.LUT R7, R7, 0xe0, R0.reuse, 0xf8, !PT ;  /* 0x000000e007077812 */ /* 0x100fe200078ef800 */
[----:B------:R-:W-:Y:S01]  /*0ea0*/  CS2R R110, SRZ ;  /* 0x00000000006e7805 */ /* 0x000fe2000001ff00 */
[----:B------:R-:W-:Y:S01]  /*0eb0*/  LOP3.LUT R12, R5, R6, RZ, 0x3c, !PT ;  /* 0x00000006050c7212 */ /* 0x000fe200078e3cff */
[----:B------:R-:W-:Y:S01]  /*0ec0*/  IMAD R5, R2, c[0x0][0x1a0], RZ ;  /* 0x0000680002057a24 */ /* 0x000fe200078e02ff */
[----:B------:R-:W-:Y:S01]  /*0ed0*/  LOP3.LUT R6, R0, 0x1f, RZ, 0xc0, !PT ;  /* 0x0000001f00067812 */ /* 0x000fe200078ec0ff */
[----:B------:R-:W-:Y:S01]  /*0ee0*/  CS2R R88, SRZ ;  /* 0x0000000000587805 */ /* 0x000fe2000001ff00 */
[----:B------:R-:W-:Y:S01]  /*0ef0*/  LOP3.LUT R22, R8, R7, RZ, 0x3c, !PT ;  /* 0x0000000708167212 */ /* 0x000fe200078e3cff */
[----:B------:R-:W-:Y:S01]  /*0f00*/  CS2R R90, SRZ ;  /* 0x00000000005a7805 */ /* 0x000fe2000001ff00 */
[----:B------:R-:W-:Y:S01]  /*0f10*/  LOP3.LUT R7, R0, 0x3f, RZ, 0xc0, !PT ;  /* 0x0000003f00077812 */ /* 0x000fe200078ec0ff */
[----:B------:R-:W-:Y:S01]  /*0f20*/  IMAD R8, R6, c[0x0][0x1a8], RZ ;  /* 0x00006a0006087a24 */ /* 0x000fe200078e02ff */
[----:B------:R-:W-:Y:S01]  /*0f30*/  SHF.L.U32 R15, R0, 0x8, RZ ;  /* 0x00000008000f7819 */ /* 0x000fe200000006ff */
[----:B------:R-:W-:Y:S01]  /*0f40*/  IMAD R6, R2, c[0x0][0x1b0], RZ ;  /* 0x00006c0002067a24 */ /* 0x000fe200078e02ff */
[--C-:B------:R-:W-:Y:S01]  /*0f50*/  SHF.R.U32.HI R17, RZ, 0x5, R0.reuse ;  /* 0x00000005ff117819 */ /* 0x100fe20000011600 */
[----:B------:R-:W-:Y:S01]  /*0f60*/  IMAD R16, R7, c[0x0][0x1b4], RZ ;  /* 0x00006d0007107a24 */ /* 0x000fe200078e02ff */
[----:B------:R-:W-:Y:S01]  /*0f70*/  SHF.L.U32 R7, R5, 0x1, RZ ;  /* 0x0000000105077819 */ /* 0x000fe200000006ff */
[----:B------:R-:W-:Y:S01]  /*0f80*/  CS2R R48, SRZ ;  /* 0x0000000000307805 */ /* 0x000fe2000001ff00 */
[C---:B------:R-:W-:Y:S01]  /*0f90*/  SHF.L.U32 R14, R8.reuse, 0x1, RZ ;  /* 0x00000001080e7819 */ /* 0x040fe200000006ff */
[----:B------:R-:W-:Y:S01]  /*0fa0*/  IMAD.HI R8, R8, 0x2, RZ ;  /* 0x0000000208087827 */ /* 0x000fe200078e02ff */
[----:B------:R-:W-:Y:S01]  /*0fb0*/  SHF.L.U32 R13, R6, 0x1, RZ ;  /* 0x00000001060d7819 */ /* 0x000fe200000006ff */
[----:B------:R-:W-:Y:S01]  /*0fc0*/  CS2R R50, SRZ ;  /* 0x0000000000327805 */ /* 0x000fe2000001ff00 */
[C---:B------:R-:W-:Y:S01]  /*0fd0*/  SHF.L.U32 R18, R16.reuse, 0x1, RZ ;  /* 0x0000000110127819 */ /* 0x040fe200000006ff */
[----:B------:R-:W-:Y:S01]  /*0fe0*/  IMAD.HI R16, R16, 0x2, RZ ;  /* 0x0000000210107827 */ /* 0x000fe200078e02ff */
[----:B------:R-:W-:Y:S01]  /*0ff0*/  LOP3.LUT R15, R15, 0x1000, RZ, 0xc0, !PT ;  /* 0x000010000f0f7812 */ /* 0x000fe200078ec0ff */
[----:B------:R-:W-:Y:S01]  /*1000*/  CS2R R132, SRZ ;  /* 0x0000000000847805 */ /* 0x000fe2000001ff00 */
[----:B------:R-:W-:Y:S01]  /*1010*/  IADD3 R167, P0, P1, R14, c[0x0][0x168], R7 ;  /* 0x00005a000ea77a10 */ /* 0x000fe2000791e007 */
[----:B------:R-:W-:Y:S01]  /*1020*/  CS2R R134, SRZ ;  /* 0x0000000000867805 */ /* 0x000fe2000001ff00 */
[----:B------:R-:W-:Y:S01]  /*1030*/  SGXT.U32 R7, R17, 0x3 ;  /* 0x000000031107781a */ /* 0x000fe20000000000 */
[----:B------:R-:W-:Y:S01]  /*1040*/  CS2R R112, SRZ ;  /* 0x0000000000707805 */ /* 0x000fe2000001ff00 */
[----:B------:R-:W-:Y:S01]  /*1050*/  IADD3 R42, P2, P3, R18, c[0x0][0x170], R13 ;  /* 0x00005c00122a7a10 */ /* 0x000fe20007b5e00d */
[----:B------:R-:W-:Y:S01]  /*1060*/  CS2R R114, SRZ ;  /* 0x0000000000727805 */ /* 0x000fe2000001ff00 */
[----:B------:R-:W-:Y:S01]  /*1070*/  IADD3 R13, R15, R22, RZ ;  /* 0x000000160f0d7210 */ /* 0x000fe20007ffe0ff */
[----:B------:R-:W-:Y:S01]  /*1080*/  IMAD R14, R7, c[0x0][0x1a4], RZ ;  /* 0x00006900070e7a24 */ /* 0x000fe200078e02ff */
[----:B------:R-:W-:Y:S01]  /*1090*/  SHF.R.U32.HI R15, RZ, 0x6, R0 ;  /* 0x00000006ff0f7819 */ /* 0x000fe20000011600 */
[----:B------:R-:W-:Y:S01]  /*10a0*/  IMAD.HI R7, R5, 0x2, RZ ;  /* 0x0000000205077827 */ /* 0x000fe200078e02ff */
[----:B------:R-:W-:Y:S01]  /*10b0*/  MOV R23, c[0x0][0x1a4] ;  /* 0x0000690000177a02 */ /* 0x000fe20000000f00 */
[----:B------:R-:W-:Y:S01]  /*10c0*/  CS2R R64, SRZ ;  /* 0x0000000000407805 */ /* 0x000fe2000001ff00 */
[----:B------:R-:W-:Y:S01]  /*10d0*/  SGXT.U32 R5, R15, 0x2 ;  /* 0x000000020f05781a */ /* 0x000fe20000000000 */
[----:B------:R-:W-:Y:S01]  /*10e0*/  IMAD.HI R15, R6, 0x2, RZ ;  /* 0x00000002060f7827 */ /* 0x000fe200078e02ff */
[----:B------:R-:W-:Y:S01]  /*10f0*/  LEA R6, R23, R14, 0x3 ;  /* 0x0000000e17067211 */ /* 0x000fe200078e18ff */
[----:B------:R-:W-:Y:S01]  /*1100*/  CS2R R66, SRZ ;  /* 0x0000000000427805 */ /* 0x000fe2000001ff00 */
[----:B------:R-:W-:Y:S01]  /*1110*/  IADD3.X R21, R8, c[0x0][0x16c], R7, P0, P1 ;  /* 0x00005b0008157a10 */ /* 0x000fe200007e2407 */
[----:B------:R-:W-:Y:S01]  /*1120*/  IMAD R17, R5, c[0x0][0x1b8], RZ ;  /* 0x00006e0005117a24 */ /* 0x000fe200078e02ff */
[C---:B------:R-:W-:Y:S01]  /*1130*/  LEA R5, R23.reuse, R6, 0x3 ;  /* 0x0000000617057211 */ /* 0x040fe200078e18ff */
[----:B------:R-:W-:Y:S01]  /*1140*/  CS2R R120, SRZ ;  /* 0x0000000000787805 */ /* 0x000fe2000001ff00 */
[----:B------:R-:W-:Y:S01]  /*1150*/  IADD3.X R22, R16, c[0x0][0x174], R15, P2, P3 ;  /* 0x00005d0010167a10 */ /* 0x000fe200017e640f */
[----:B------:R-:W-:Y:S01]  /*1160*/  CS2R R122, SRZ ;  /* 0x00000000007a7805 */ /* 0x000fe2000001ff00 */
[----:B------:R-:W-:-:S02]  /*1170*/  LEA R7, R23, R5, 0x3 ;  /* 0x0000000517077211 */ /* 0x000fc400078e18ff */
[----:B------:R-:W-:Y:S02]  /*1180*/  LEA R178, P2, R6, R167, 0x1 ;  /* 0x000000a706b27211 */ /* 0x000fe400078408ff */
[C---:B------:R-:W-:Y:S02]  /*1190*/  LEA R8, R23.reuse, R7, 0x3 ;  /* 0x0000000717087211 */ /* 0x040fe400078e18ff */
[----:B------:R-:W-:Y:S02]  /*11a0*/  MOV R24, c[0x0][0x1b8] ;  /* 0x00006e0000187a02 */ /* 0x000fe40000000f00 */
[----:B------:R-:W-:Y:S02]  /*11b0*/  LEA R180, P1, R14, R167, 0x1 ;  /* 0x000000a70eb47211 */ /* 0x000fe400078208ff */
[----:B------:R-:W-:Y:S02]  /*11c0*/  LEA.HI.X.SX32 R179, R6, R21, 0x1, P2 ;  /* 0x0000001506b37211 */ /* 0x000fe400010f0eff */
[----:B------:R-:W-:-:S02]  /*11d0*/  LEA R6, R23, R8, 0x3 ;  /* 0x0000000817067211 */ /* 0x000fc400078e18ff */
[----:B------:R-:W-:Y:S02]  /*11e0*/  LEA R15, R24, R17, 0x2 ;  /* 0x00000011180f7211 */ /* 0x000fe400078e10ff */
[----:B------:R-:W-:Y:S02]  /*11f0*/  LEA.HI.X.SX32 R181, R14, R21, 0x1, P1 ;  /* 0x000000150eb57211 */ /* 0x000fe400008f0eff */
[----:B------:R-:W-:Y:S02]  /*1200*/  LEA R176, P1, R5, R167, 0x1 ;  /* 0x000000a705b07211 */ /* 0x000fe400078208ff */
[----:B------:R-:W-:Y:S02]  /*1210*/  LEA R14, R23, R6, 0x3 ;  /* 0x00000006170e7211 */ /* 0x000fe400078e18ff */
[----:B------:R-:W-:Y:S02]  /*1220*/  LEA R16, R24, R15, 0x2 ;  /* 0x0000000f18107211 */ /* 0x000fe400078e10ff */
[----:B------:R-:W-:-:S02]  /*1230*/  LEA.HI.X.SX32 R177, R5, R21, 0x1, P1 ;  /* 0x0000001505b17211 */ /* 0x000fc400008f0eff */
[----:B------:R-:W-:Y:S02]  /*1240*/  LEA R5, R23, R14, 0x3 ;  /* 0x0000000e17057211 */ /* 0x000fe400078e18ff */
[C---:B------:R-:W-:Y:S02]  /*1250*/  LEA R18, R24.reuse, R16, 0x2 ;  /* 0x0000001018127211 */ /* 0x040fe400078e10ff */
[----:B------:R-:W-:Y:S02]  /*1260*/  LEA R164, P0, R17, R42, 0x1 ;  /* 0x0000002a11a47211 */ /* 0x000fe400078008ff */
[-C--:B------:R-:W-:Y:S02]  /*1270*/  LEA R174, P2, R7, R167.reuse, 0x1 ;  /* 0x000000a707ae7211 */ /* 0x080fe400078408ff */
[----:B------:R-:W-:Y:S02]  /*1280*/  LEA R166, P4, R5, R167, 0x1 ;  /* 0x000000a705a67211 */ /* 0x000fe400078808ff */
[----:B------:R-:W-:-:S02]  /*1290*/  LEA R19, R24, R18, 0x2 ;  /* 0x0000001218137211 */ /* 0x000fc400078e10ff */
[----:B------:R-:W-:Y:S02]  /*12a0*/  LEA.HI.X.SX32 R175, R7, R21, 0x1, P2 ;  /* 0x0000001507af7211 */ /* 0x000fe400010f0eff */
[----:B------:R-:W-:Y:S02]  /*12b0*/  LEA.HI.X.SX32 R165, R17, R22, 0x1, P0 ;  /* 0x0000001611a57211 */ /* 0x000fe400000f0eff */
[-C--:B------:R-:W-:Y:S02]  /*12c0*/  LEA R172, P1, R8, R167.reuse, 0x1 ;  /* 0x000000a708ac7211 */ /* 0x080fe400078208ff */
[-C--:B------:R-:W-:Y:S02]  /*12d0*/  LEA R170, P2, R6, R167.reuse, 0x1 ;  /* 0x000000a706aa7211 */ /* 0x080fe400078408ff */
[----:B------:R-:W-:Y:S02]  /*12e0*/  LEA R168, P3, R14, R167, 0x1 ;  /* 0x000000a70ea87211 */ /* 0x000fe400078608ff */
[----:B------:R-:W-:-:S02]  /*12f0*/  LEA R156, P0, R16, R42, 0x1 ;  /* 0x0000002a109c7211 */ /* 0x000fc400078008ff */
[----:B------:R-:W-:Y:S02]  /*1300*/  LEA.HI.X.SX32 R167, R5, R21, 0x1, P4 ;  /* 0x0000001505a77211 */ /* 0x000fe400020f0eff */
[----:B------:R-:W-:Y:S02]  /*1310*/  LEA R5, R24, R19, 0x2 ;  /* 0x0000001318057211 */ /* 0x000fe400078e10ff */
[----:B------:R-:W-:Y:S02]  /*1320*/  LEA.HI.X.SX32 R157, R16, R22, 0x1, P0 ;  /* 0x00000016109d7211 */ /* 0x000fe400000f0eff */
[----:B------:R-:W-:Y:S02]  /*1330*/  LEA.HI.X.SX32 R171, R6, R21, 0x1, P2 ;  /* 0x0000001506ab7211 */ /* 0x000fe400010f0eff */
[----:B------:R-:W-:Y:S02]  /*1340*/  LEA R144, P0, R19, R42, 0x1 ;  /* 0x0000002a13907211 */ /* 0x000fe400078008ff */
[----:B------:R-:W-:-:S02]  /*1350*/  LEA R6, R24, R5, 0x2 ;  /* 0x0000000518067211 */ /* 0x000fc400078e10ff */
[----:B------:R-:W-:Y:S02]  /*1360*/  LEA.HI.X.SX32 R173, R8, R21, 0x1, P1 ;  /* 0x0000001508ad7211 */ /* 0x000fe400008f0eff */
[-C--:B------:R-:W-:Y:S02]  /*1370*/  LEA R162, P1, R15, R42.reuse, 0x1 ;  /* 0x0000002a0fa27211 */ /* 0x080fe400078208ff */
[----:B------:R-:W-:Y:S02]  /*1380*/  LEA R146, P2, R18, R42, 0x1 ;  /* 0x0000002a12927211 */ /* 0x000fe400078408ff */
[----:B------:R-:W-:Y:S01]  /*1390*/  LEA.HI.X.SX32 R145, R19, R22, 0x1, P0 ;  /* 0x0000001613917211 */ /* 0x000fe200000f0eff */
[----:B------:R-:W-:Y:S01]  /*13a0*/  IMAD R19, R20, 0x90, RZ ;  /* 0x0000009014137824 */ /* 0x000fe200078e02ff */
[----:B------:R-:W-:Y:S02]  /*13b0*/  LEA R7, R24, R6, 0x2 ;  /* 0x0000000618077211 */ /* 0x000fe400078e10ff */
[----:B------:R-:W-:-:S02]  /*13c0*/  LOP3.LUT R17, R11, 0x30, RZ, 0xc0, !PT ;  /* 0x000000300b117812 */ /* 0x000fc400078ec0ff */
[-C--:B------:R-:W-:Y:S02]  /*13d0*/  LEA.HI.X.SX32 R163, R15, R22.reuse, 0x1, P1 ;  /* 0x000000160fa37211 */ /* 0x080fe400008f0eff */
[----:B------:R-:W-:Y:S02]  /*13e0*/  LEA.HI.X.SX32 R147, R18, R22, 0x1, P2 ;  /* 0x0000001612937211 */ /* 0x000fe400010f0eff */
[----:B------:R-:W-:Y:S02]  /*13f0*/  LEA.HI.X.SX32 R169, R14, R21, 0x1, P3 ;  /* 0x000000150ea97211 */ /* 0x000fe400018f0eff */
[-C--:B------:R-:W-:Y:S02]  /*1400*/  LEA R38, P1, R5, R42.reuse, 0x1 ;  /* 0x0000002a05267211 */ /* 0x080fe400078208ff */
[-C--:B------:R-:W-:Y:S02]  /*1410*/  LEA R40, P2, R6, R42.reuse, 0x1 ;  /* 0x0000002a06287211 */ /* 0x080fe400078408ff */
[----:B------:R-:W-:-:S02]  /*1420*/  LEA R42, P3, R7, R42, 0x1 ;  /* 0x0000002a072a7211 */ /* 0x000fc400078608ff */
[----:B------:R-:W-:Y:S02]  /*1430*/  LEA R17, R20, R17, 0x6 ;  /* 0x0000001114117211 */ /* 0x000fe400078e30ff */
[----:B------:R-:W-:Y:S02]  /*1440*/  LOP3.LUT R18, R19, 0x30, R10, 0x78, !PT ;  /* 0x0000003013127812 */ /* 0x000fe400078e780a */
[-C--:B------:R-:W-:Y:S02]  /*1450*/  LEA.HI.X.SX32 R39, R5, R22.reuse, 0x1, P1 ;  /* 0x0000001605277211 */ /* 0x080fe400008f0eff */
[-C--:B------:R-:W-:Y:S02]  /*1460*/  LEA.HI.X.SX32 R41, R6, R22.reuse, 0x1, P2 ;  /* 0x0000001606297211 */ /* 0x080fe400010f0eff */
[----:B------:R-:W-:Y:S02]  /*1470*/  LEA.HI.X.SX32 R43, R7, R22, 0x1, P3 ;  /* 0x00000016072b7211 */ /* 0x000fe400018f0eff */
[----:B------:R-:W-:-:S02]  /*1480*/  MOV R23, 0xff800000 ;  /* 0xff80000000177802 */ /* 0x000fc40000000f00 */
[----:B------:R-:W-:Y:S02]  /*1490*/  MOV R26, 0x3f800000 ;  /* 0x3f800000001a7802 */ /* 0x000fe40000000f00 */
[----:B------:R-:W-:Y:S02]  /*14a0*/  MOV R15, RZ ;  /* 0x000000ff000f7202 */ /* 0x000fe40000000f00 */
[----:B------:R-:W-:Y:S02]  /*14b0*/  MOV R8, RZ ;  /* 0x000000ff00087202 */ /* 0x000fe40000000f00 */
[----:B------:R-:W-:Y:S02]  /*14c0*/  MOV R5, RZ ;  /* 0x000000ff00057202 */ /* 0x000fe40000000f00 */
[----:B------:R-:W-:Y:S02]  /*14d0*/  MOV R24, 0x3f800000 ;  /* 0x3f80000000187802 */ /* 0x000fe40000000f00 */
[----:B------:R-:W-:-:S02]  /*14e0*/  MOV R22, 0x3f800000 ;  /* 0x3f80000000167802 */ /* 0x000fc40000000f00 */
[----:B------:R-:W-:Y:S02]  /*14f0*/  MOV R21, 0x3f800000 ;  /* 0x3f80000000157802 */ /* 0x000fe40000000f00 */
[----:B------:R-:W-:Y:S02]  /*1500*/  MOV R7, 0xff800000 ;  /* 0xff80000000077802 */ /* 0x000fe40000000f00 */
[----:B------:R-:W-:Y:S02]  /*1510*/  MOV R36, 0xff800000 ;  /* 0xff80000000247802 */ /* 0x000fe40000000f00 */
[----:B------:R-:W-:Y:S02]  /*1520*/  MOV R140, 0xff800000 ;  /* 0xff800000008c7802 */ /* 0x000fe40000000f00 */
[----:B------:R-:W-:Y:S02]  /*1530*/  LOP3.LUT R19, R17, 0x30, R10, 0x78, !PT ;  /* 0x0000003011137812 */ /* 0x000fe400078e780a */
[----:B------:R-:W-:-:S02]  /*1540*/  LOP3.LUT R20, R12, 0x40, RZ, 0x3c, !PT ;  /* 0x000000400c147812 */ /* 0x000fc400078e3cff */
[----:B------:R-:W-:Y:S02]  /*1550*/  LOP3.LUT R6, R18, 0x40, RZ, 0x3c, !PT ;  /* 0x0000004012067812 */ /* 0x000fe400078e3cff */
.L_x_1:
[----:B------:R-:W-:-:S04]  /*1560*/  IMAD.WIDE R28, R15, 0x2, R178 ;  /* 0x000000020f1c7825 */ /* 0x000fc800078e02b2 */
[C---:B------:R-:W-:Y:S02]  /*1570*/  IMAD.WIDE R32, R15.reuse, 0x2, R174 ;  /* 0x000000020f207825 */ /* 0x040fe400078e02ae */
[----:B------:R-:W2:Y:S02]  /*1580*/  LDG.E.U16 R29, [R28.64] ;  /* 0x000000041c1d7981 */ /* 0x000ea4000c1e1500 */
[C---:B------:R-:W-:Y:S02]  /*1590*/  IMAD.WIDE R44, R15.reuse, 0x2, R170 ;  /* 0x000000020f2c7825 */ /* 0x040fe400078e02aa */
[----:B------:R-:W3:Y:S02]  /*15a0*/  LDG.E.U16 R33, [R32.64] ;  /* 0x0000000420217981 */ /* 0x000ee4000c1e1500 */
[C---:B------:R-:W-:Y:S02]  /*15b0*/  IMAD.WIDE R46, R15.reuse, 0x2, R168 ;  /* 0x000000020f2e7825 */ /* 0x040fe400078e02a8 */
[----:B------:R-:W4:Y:S02]  /*15c0*/  LDG.E.U16 R45, [R44.64] ;  /* 0x000000042c2d7981 */ /* 0x000f24000c1e1500 */
[----:B------:R-:W-:-:S02]  /*15d0*/  IMAD.WIDE R16, R15, 0x2, R180 ;  /* 0x000000020f107825 */ /* 0x000fc400078e02b4 */
[----:B------:R-:W5:Y:S02]  /*15e0*/  LDG.E.U16 R47, [R46.64] ;  /* 0x000000042e2f7981 */ /* 0x000f64000c1e1500 */
[C---:B------:R-:W-:Y:S02]  /*15f0*/  IMAD.WIDE R30, R15.reuse, 0x2, R176 ;  /* 0x000000020f1e7825 */ /* 0x040fe400078e02b0 */
[----:B------:R0:W5:Y:S02]  /*1600*/  LDG.E.U16 R25, [R16.64] ;  /* 0x0000000410197981 */ /* 0x000164000c1e1500 */
[C---:B------:R-:W-:Y:S02]  /*1610*/  IMAD.WIDE R34, R15.reuse, 0x2, R172 ;  /* 0x000000020f227825 */ /* 0x040fe400078e02ac */
[----:B------:R1:W5:Y:S02]  /*1620*/  LDG.E.U16 R27, [R30.64] ;  /* 0x000000041e1b7981 */ /* 0x000364000c1e1500 */
[----:B------:R-:W-:-:S02]  /*1630*/  IMAD.WIDE R56, R15, 0x2, R166 ;  /* 0x000000020f387825 */ /* 0x000fc400078e02a6 */
[----:B------:R1:W5:Y:S04]  /*1640*/  LDG.E.U16 R37, [R34.64] ;  /* 0x0000000422257981 */ /* 0x000368000c1e1500 */
[----:B------:R1:W5:Y:S04]  /*1650*/  LDG.E.U16 R59, [R56.64] ;  /* 0x00000004383b7981 */ /* 0x000368000c1e1500 */
[----:B------:R-:W-:Y:S01]  /*1660*/  BAR.SYNC.DEFER_BLOCKING 0x0 ;  /* 0x0000000000007b1d */ /* 0x000fe20000010000 */
[----:B0-----:R-:W-:-:S04]  /*1670*/  IMAD.WIDE R16, R8, 0x2, R164 ;  /* 0x0000000208107825 */ /* 0x001fc800078e02a4 */
[----:B-1----:R-:W-:-:S04]  /*1680*/  IMAD.WIDE R30, R8, 0x2, R156 ;  /* 0x00000002081e7825 */ /* 0x002fc800078e029c */
[----:B------:R-:W-:-:S04]  /*1690*/  IMAD.WIDE R34, R8, 0x2, R144 ;  /* 0x0000000208227825 */ /* 0x000fc800078e0290 */
[----:B------:R-:W-:-:S04]  /*16a0*/  IMAD.WIDE R56, R8, 0x2, R40 ;  /* 0x0000000208387825 */ /* 0x000fc800078e0228 */
[C---:B------:R-:W-:Y:S01]  /*16b0*/  IMAD.WIDE R60, R8.reuse, 0x2, R38 ;  /* 0x00000002083c7825 */ /* 0x040fe200078e0226 */
[----:B--2---:R-:W-:Y:S04]  /*16c0*/  STS.U16 [R12+0x4200], R29 ;  /* 0x0042001d0c007388 */ /* 0x004fe80000000400 */
[----:B---3--:R-:W-:Y:S04]  /*16d0*/  STS.U16 [R12+0x4600], R33 ;  /* 0x004600210c007388 */ /* 0x008fe80000000400 */
[----:B----4-:R-:W-:Y:S04]  /*16e0*/  STS.U16 [R12+0x4a00], R45 ;  /* 0x004a002d0c007388 */ /* 0x010fe80000000400 */
[----:B-----5:R-:W-:Y:S04]  /*16f0*/  STS.U16 [R12+0x4c00], R47 ;  /* 0x004c002f0c007388 */ /* 0x020fe80000000400 */
[----:B------:R-:W-:Y:S04]  /*1700*/  STS.U16 [R12+0x4000], R25 ;  /* 0x004000190c007388 */ /* 0x000fe80000000400 */
[----:B------:R0:W-:Y:S04]  /*1710*/  STS.U16 [R12+0x4400], R27 ;  /* 0x0044001b0c007388 */ /* 0x0001e80000000400 */
[----:B------:R1:W-:Y:S04]  /*1720*/  STS.U16 [R12+0x4800], R37 ;  /* 0x004800250c007388 */ /* 0x0003e80000000400 */
[----:B------:R-:W-:Y:S04]  /*1730*/  STS.U16 [R12+0x4e00], R59 ;  /* 0x004e003b0c007388 */ /* 0x000fe80000000400 */
[----:B------:R-:W-:Y:S06]  /*1740*/  BAR.SYNC.DEFER_BLOCKING 0x0 ;  /* 0x0000000000007b1d */ /* 0x000fec0000010000 */
[----:B------:R-:W2:Y:S04]  /*1750*/  LDG.E.U16 R17, [R16.64] ;  /* 0x0000000410117981 */ /* 0x000ea8000c1e1500 */
[----:B0-----:R0:W3:Y:S04]  /*1760*/  LDG.E.U16 R27, [R30.64] ;  /* 0x000000041e1b7981 */ /* 0x0010e8000c1e1500 */
[----:B------:R4:W5:Y:S04]  /*1770*/  LDG.E.U16 R85, [R34.64] ;  /* 0x0000000422557981 */ /* 0x000968000c1e1500 */
[----:B------:R0:W5:Y:S04]  /*1780*/  LDG.E.U16 R141, [R56.64] ;  /* 0x00000004388d7981 */ /* 0x000168000c1e1500 */
[----:B------:R0:W5:Y:S01]  /*1790*/  LDG.E.U16 R87, [R60.64] ;  /* 0x000000043c577981 */ /* 0x000162000c1e1500 */
[----:B------:R-:W-:-:S03]  /*17a0*/  IMAD.WIDE R28, R8, 0x2, R162 ;  /* 0x00000002081c7825 */ /* 0x000fc600078e02a2 */
[----:B------:R-:W-:Y:S04]  /*17b0*/  LDSM.16.MT88.4 R148, [R13] ;  /* 0x000000000d94783b */ /* 0x000fe80000004200 */
[----:B------:R0:W5:Y:S04]  /*17c0*/  LDG.E.U16 R25, [R28.64] ;  /* 0x000000041c197981 */ /* 0x000168000c1e1500 */
[----:B------:R-:W4:Y:S04]  /*17d0*/  LDSM.16.M88.4 R44, [R19+0x4000] ;  /* 0x00400000132c783b */ /* 0x000f280000000200 */
[----:B------:R-:W4:Y:S04]  /*17e0*/  LDSM.16.M88.4 R80, [R19+0x4200] ;  /* 0x004200001350783b */ /* 0x000f280000000200 */
[----:B------:R-:W4:Y:S04]  /*17f0*/  LDSM.16.M88.4 R76, [R19+0x4400] ;  /* 0x00440000134c783b */ /* 0x000f280000000200 */
[----:B------:R-:W4:Y:S04]  /*1800*/  LDSM.16.M88.4 R116, [R19+0x4600] ;  /* 0x004600001374783b */ /* 0x000f280000000200 */
[----:B------:R-:W4:Y:S04]  /*1810*/  LDSM.16.M88.4 R72, [R19+0x4800] ;  /* 0x004800001348783b */ /* 0x000f280000000200 */
[----:B0-----:R-:W0:Y:S04]  /*1820*/  LDSM.16.M88.4 R56, [R19+0x4a00] ;  /* 0x004a00001338783b */ /* 0x001e280000000200 */
[----:B------:R-:W-:Y:S04]  /*1830*/  LDSM.16.M88.4 R104, [R19+0x4c00] ;  /* 0x004c00001368783b */ /* 0x000fe80000000200 */
[----:B------:R-:W-:Y:S01]  /*1840*/  LDSM.16.M88.4 R28, [R19+0x4e00] ;  /* 0x004e0000131c783b */ /* 0x000fe20000000200 */
[----:B------:R-:W-:-:S03]  /*1850*/  IMAD.WIDE R32, R8, 0x2, R146 ;  /* 0x0000000208207825 */ /* 0x000fc600078e0292 */
[----:B------:R-:W0:Y:S01]  /*1860*/  LDSM.16.MT88.4 R68, [R13+0x2000] ;  /* 0x002000000d44783b */ /* 0x000e220000004200 */
[----:B------:R-:W-:-:S03]  /*1870*/  IMAD.WIDE R62, R8, 0x2, R42 ;  /* 0x00000002083e7825 */ /* 0x000fc600078e022a */
[----:B-1----:R4:W5:Y:S04]  /*1880*/  LDG.E.U16 R37, [R32.64] ;  /* 0x0000000420257981 */ /* 0x002968000c1e1500 */
[----:B------:R0:W5:Y:S04]  /*1890*/  LDG.E.U16 R143, [R62.64] ;  /* 0x000000043e8f7981 */ /* 0x000168000c1e1500 */
[----:B------:R-:W1:Y:S04]  /*18a0*/  LDSM.16.MT88.4 R136, [R13+0x100] ;  /* 0x000100000d88783b */ /* 0x000e680000004200 */
[----:B------:R-:W0:Y:S04]  /*18b0*/  LDSM.16.MT88.4 R96, [R13+0x2100] ;  /* 0x002100000d60783b */ /* 0x000e280000004200 */
[----:B------:R-:W-:Y:S01]  /*18c0*/  BAR.SYNC.DEFER_BLOCKING 0x0 ;  /* 0x0000000000007b1d */ /* 0x000fe20000010000 */
[C---:B----4-:R-:W-:Y:S08]  /*18d0*/  HMMA.16816.F32.BF16 R32, R148.reuse, R44, RZ ;  /* 0x0000002c9420723c */ /* 0x050ff000000418ff */
[C---:B------:R-:W-:Y:S08]  /*18e0*/  HMMA.16816.F32.BF16 R124, R148.reuse, R80, RZ ;  /* 0x00000050947c723c */ /* 0x040ff000000418ff */
[C---:B------:R-:W-:Y:S08]  /*18f0*/  HMMA.16816.F32.BF16 R128, R148.reuse, R76, RZ ;  /* 0x0000004c9480723c */ /* 0x040ff000000418ff */
[C---:B------:R-:W-:Y:S08]  /*1900*/  HMMA.16816.F32.BF16 R92, R148.reuse, R116, RZ ;  /* 0x00000074945c723c */ /* 0x040ff000000418ff */
[C---:B------:R-:W-:Y:S08]  /*1910*/  HMMA.16816.F32.BF16 R100, R148.reuse, R72, RZ ;  /* 0x000000489464723c */ /* 0x040ff000000418ff */
[----:B0-----:R-:W-:Y:S08]  /*1920*/  HMMA.16816.F32.BF16 R60, R148, R56, RZ ;  /* 0x00000038943c723c */ /* 0x001ff000000418ff */
[C---:B------:R-:W-:Y:S08]  /*1930*/  HMMA.16816.F32.BF16 R32, R68.reuse, R46, R32 ;  /* 0x0000002e4420723c */ /* 0x040ff00000041820 */
[C---:B------:R-:W-:Y:S08]  /*1940*/  HMMA.16816.F32.BF16 R124, R68.reuse, R82, R124 ;  /* 0x00000052447c723c */ /* 0x040ff0000004187c */
[C---:B------:R-:W-:Y:S08]  /*1950*/  HMMA.16816.F32.BF16 R128, R68.reuse, R78, R128 ;  /* 0x0000004e4480723c */ /* 0x040ff00000041880 */
[C---:B------:R-:W-:Y:S08]  /*1960*/  HMMA.16816.F32.BF16 R92, R68.reuse, R118, R92 ;  /* 0x00000076445c723c */ /* 0x040ff0000004185c */
[C---:B------:R-:W-:Y:S08]  /*1970*/  HMMA.16816.F32.BF16 R100, R68.reuse, R74, R100 ;  /* 0x0000004a4464723c */ /* 0x040ff00000041864 */
[----:B------:R-:W-:Y:S01]  /*1980*/  HMMA.16816.F32.BF16 R60, R68, R58, R60 ;  /* 0x0000003a443c723c */ /* 0x000fe2000004183c */
[----:B--2---:R-:W-:Y:S04]  /*1990*/  STS.U16 [R12+0x4000], R17 ;  /* 0x004000110c007388 */ /* 0x004fe80000000400 */
[----:B---3--:R-:W-:Y:S04]  /*19a0*/  STS.U16 [R12+0x4400], R27 ;  /* 0x0044001b0c007388 */ /* 0x008fe80000000400 */
[----:B-----5:R-:W-:Y:S04]  /*19b0*/  STS.U16 [R12+0x4800], R85 ;  /* 0x004800550c007388 */ /* 0x020fe80000000400 */
[----:B------:R-:W-:Y:S04]  /*19c0*/  STS.U16 [R12+0x4c00], R141 ;  /* 0x004c008d0c007388 */ /* 0x000fe80000000400 */
[----:B------:R0:W-:Y:S02]  /*19d0*/  STS.U16 [R20+0x4a00], R87 ;  /* 0x004a005714007388 */ /* 0x0001e40000000400 */
[C---:B0-----:R-:W-:Y:S08]  /*19e0*/  HMMA.16816.F32.BF16 R84, R148.reuse, R104, RZ ;  /* 0x000000689454723c */ /* 0x041ff000000418ff */
[----:B------:R-:W-:Y:S11]  /*19f0*/  HMMA.16816.F32.BF16 R148, R148, R28, RZ ;  /* 0x0000001c9494723c */ /* 0x000ff600000418ff */
[----:B------:R-:W-:Y:S05]  /*1a00*/  @!UPT UIADD3 URZ, URZ, URZ, URZ ;  /* 0x0000003f3f3ff290 */ /* 0x000fea000fffe03f */
[C---:B------:R-:W-:Y:S08]  /*1a10*/  HMMA.16816.F32.BF16 R84, R68.reuse, R106, R84 ;  /* 0x0000006a4454723c */ /* 0x040ff00000041854 */
[----:B------:R-:W-:Y:S08]  /*1a20*/  HMMA.16816.F32.BF16 R68, R68, R30, R148 ;  /* 0x0000001e4444723c */ /* 0x000ff00000041894 */
[----:B-1----:R-:W-:Y:S11]  /*1a30*/  HMMA.16816.F32.BF16 R148, R136, R44, RZ ;  /* 0x0000002c8894723c */ /* 0x002ff600000418ff */
[----:B------:R-:W-:Y:S11]  /*1a40*/  @!UPT UIADD3 URZ, URZ, URZ, URZ ;  /* 0x0000003f3f3ff290 */ /* 0x000ff6000fffe03f */
[----:B------:R-:W-:Y:S02]  /*1a50*/  @!UPT UIADD3 URZ, URZ, URZ, URZ ;  /* 0x0000003f3f3ff290 */ /* 0x000fe4000fffe03f */
[----:B------:R-:W-:Y:S08]  /*1a60*/  HMMA.16816.F32.BF16 R44, R96, R46, R148 ;  /* 0x0000002e602c723c */ /* 0x000ff00000041894 */
[----:B------:R-:W-:Y:S11]  /*1a70*/  HMMA.16816.F32.BF16 R148, R136, R80, RZ ;  /* 0x000000508894723c */ /* 0x000ff600000418ff */
        /* <DEDUP_REMOVED lines=11> */
[----:B------:R-:W-:Y:S01]  /*1b30*/  HMMA.16816.F32.BF16 R148, R136, R72, RZ ;  /* 0x000000488894723c */ /* 0x000fe200000418ff */
[----:B------:R-:W-:Y:S02]  /*1b40*/  FMUL R14, R32, c[0x0][0x188] ;  /* 0x00006200200e7a20 */ /* 0x000fe40000400000 */
[----:B------:R-:W-:Y:S11]  /*1b50*/  FMUL R17, R33, c[0x0][0x188] ;  /* 0x0000620021117a20 */ /* 0x000ff60000400000 */
[----:B------:R-:W-:Y:S10]  /*1b60*/  @!UPT UIADD3 URZ, URZ, URZ, URZ ;  /* 0x0000003f3f3ff290 */ /* 0x000ff4000fffe03f */
[----:B------:R-:W-:Y:S08]  /*1b70*/  HMMA.16816.F32.BF16 R72, R96, R74, R148 ;  /* 0x0000004a6048723c */ /* 0x000ff00000041894 */
[----:B------:R-:W-:Y:S01]  /*1b80*/  HMMA.16816.F32.BF16 R148, R136, R56, RZ ;  /* 0x000000388894723c */ /* 0x000fe200000418ff */
[----:B------:R0:W-:Y:S01]  /*1b90*/  STS.U16 [R20+0x4200], R25 ;  /* 0x0042001914007388 */ /* 0x0001e20000000400 */
[----:B------:R-:W-:Y:S01]  /*1ba0*/  FMNMX R27, R14, R17, !PT ;  /* 0x000000110e1b7209 */ /* 0x000fe20007800000 */
[----:B------:R-:W-:-:S02]  /*1bb0*/  FMUL R14, R34, c[0x0][0x188] ;  /* 0x00006200220e7a20 */ /* 0x000fc40000400000 */
[----:B------:R-:W-:Y:S02]  /*1bc0*/  FMUL R17, R35, c[0x0][0x188] ;  /* 0x0000620023117a20 */ /* 0x000fe40000400000 */
[----:B------:R-:W-:Y:S02]  /*1bd0*/  FMUL R16, R44, c[0x0][0x188] ;  /* 0x000062002c107a20 */ /* 0x000fe40000400000 */
[----:B0-----:R-:W-:-:S05]  /*1be0*/  FMUL R25, R45, c[0x0][0x188] ;  /* 0x000062002d197a20 */ /* 0x001fca0000400000 */
[----:B------:R-:W-:Y:S01]  /*1bf0*/  FMNMX R25, R16, R25, !PT ;  /* 0x0000001910197209 */ /* 0x000fe20007800000 */
[----:B------:R-:W-:-:S09]  /*1c00*/  FMUL R16, R46, c[0x0][0x188] ;  /* 0x000062002e107a20 */ /* 0x000fd20000400000 */
[----:B------:R-:W-:Y:S08]  /*1c10*/  HMMA.16816.F32.BF16 R56, R96, R58, R148 ;  /* 0x0000003a6038723c */ /* 0x000ff00000041894 */
[C---:B------:R-:W-:Y:S08]  /*1c20*/  HMMA.16816.F32.BF16 R148, R136.reuse, R104, RZ ;  /* 0x000000688894723c */ /* 0x040ff000000418ff */
[----:B------:R-:W-:Y:S07]  /*1c30*/  HMMA.16816.F32.BF16 R136, R136, R28, RZ ;  /* 0x0000001c8888723c */ /* 0x000fee00000418ff */
[----:B------:R-:W-:Y:S01]  /*1c40*/  FMNMX R29, R14, R17, !PT ;  /* 0x000000110e1d7209 */ /* 0x000fe20007800000 */
[----:B------:R-:W-:-:S02]  /*1c50*/  FMUL R17, R47, c[0x0][0x188] ;  /* 0x000062002f117a20 */ /* 0x000fc40000400000 */
[----:B------:R-:W-:-:S03]  /*1c60*/  FMUL R14, R124, c[0x0][0x188] ;  /* 0x000062007c0e7a20 */ /* 0x000fc60000400000 */
[----:B------:R-:W-:Y:S01]  /*1c70*/  FMNMX R17, R16, R17, !PT ;  /* 0x0000001110117209 */ /* 0x000fe20007800000 */
[----:B------:R-:W-:Y:S01]  /*1c80*/  FMUL R16, R80, c[0x0][0x188] ;  /* 0x0000620050107a20 */ /* 0x000fe20000400000 */
[----:B------:R-:W-:Y:S01]  /*1c90*/  FMNMX R27, R14, R27, !PT ;  /* 0x0000001b0e1b7209 */ /* 0x000fe20007800000 */
        /* <DEDUP_REMOVED lines=63> */
[----:B------:R-:W-:-:S03]  /*2090*/  FMNMX R29, R14, R29, !PT ;  /* 0x0000001d0e1d7209 */ /* 0x000fc60007800000 */
[----:B------:R-:W0:Y:S01]  /*20a0*/  SHFL.BFLY PT, R28, R27, 0x2, 0x1f ;  /* 0x0c401f001b1c7f89 */ /* 0x000e2200000e0000 */
[----:B------:R-:W-:Y:S01]  /*20b0*/  FMUL R14, R63, c[0x0][0x188] ;  /* 0x000062003f0e7a20 */ /* 0x000fe20000400000 */
[----:B------:R-:W-:Y:S01]  /*20c0*/  FMNMX R25, R16, R25, !PT ;  /* 0x0000001910197209 */ /* 0x000fe20007800000 */
[----:B------:R-:W-:-:S03]  /*20d0*/  FMUL R16, R119, c[0x0][0x188] ;  /* 0x0000620077107a20 */ /* 0x000fc60000400000 */
[----:B------:R-:W-:Y:S01]  /*20e0*/  FMNMX R29, R14, R29, !PT ;  /* 0x0000001d0e1d7209 */ /* 0x000fe20007800000 */
[----:B------:R-:W-:Y:S01]  /*20f0*/  FMUL R14, R86, c[0x0][0x188] ;  /* 0x00006200560e7a20 */ /* 0x000fe20000400000 */
[----:B------:R-:W-:Y:S01]  /*2100*/  FMNMX R17, R16, R17, !PT ;  /* 0x0000001110117209 */ /* 0x000fe20007800000 */
[----:B------:R-:W-:Y:S01]  /*2110*/  HMMA.16816.F32.BF16 R104, R96, R106, R148 ;  /* 0x0000006a6068723c */ /* 0x000fe20000041894 */
[----:B------:R-:W-:Y:S02]  /*2120*/  FMUL R16, R72, c[0x0][0x188] ;  /* 0x0000620048107a20 */ /* 0x000fe40000400000 */
[----:B------:R-:W-:Y:S01]  /*2130*/  FMNMX R29, R14, R29, !PT ;  /* 0x0000001d0e1d7209 */ /* 0x000fe20007800000 */
[----:B------:R-:W-:Y:S02]  /*2140*/  FMUL R14, R87, c[0x0][0x188] ;  /* 0x00006200570e7a20 */ /* 0x000fe40000400000 */
[----:B------:R-:W-:Y:S01]  /*2150*/  FMNMX R25, R16, R25, !PT ;  /* 0x0000001910197209 */ /* 0x000fe20007800000 */
[----:B------:R-:W-:-:S02]  /*2160*/  FMUL R16, R73, c[0x0][0x188] ;  /* 0x0000620049107a20 */ /* 0x000fc40000400000 */
[----:B------:R-:W-:Y:S01]  /*2170*/  FMNMX R29, R14, R29, !PT ;  /* 0x0000001d0e1d7209 */ /* 0x000fe20007800000 */
[----:B------:R-:W-:Y:S01]  /*2180*/  FMUL R14, R70, c[0x0][0x188] ;  /* 0x00006200460e7a20 */ /* 0x000fe20000400000 */
[----:B------:R-:W-:Y:S01]  /*2190*/  HMMA.16816.F32.BF16 R96, R96, R30, R136 ;  /* 0x0000001e6060723c */ /* 0x000fe20000041888 */
[----:B------:R-:W-:Y:S01]  /*21a0*/  FMNMX R25, R16, R25, !PT ;  /* 0x0000001910197209 */ /* 0x000fe20007800000 */
[----:B------:R-:W-:Y:S01]  /*21b0*/  FMUL R16, R56, c[0x0][0x188] ;  /* 0x0000620038107a20 */ /* 0x000fe20000400000 */
[----:B0-----:R-:W-:Y:S02]  /*21c0*/  FMNMX R28, R27, R28, !PT ;  /* 0x0000001c1b1c7209 */ /* 0x001fe40007800000 */
[----:B------:R-:W-:Y:S01]  /*21d0*/  FMNMX R29, R14, R29, !PT ;  /* 0x0000001d0e1d7209 */ /* 0x000fe20007800000 */
[----:B------:R-:W-:Y:S01]  /*21e0*/  FMUL R14, R71, c[0x0][0x188] ;  /* 0x00006200470e7a20 */ /* 0x000fe20000400000 */
[----:B------:R-:W-:Y:S01]  /*21f0*/  FMNMX R25, R16, R25, !PT ;  /* 0x0000001910197209 */ /* 0x000fe20007800000 */
[----:B------:R-:W0:Y:S01]  /*2200*/  SHFL.BFLY PT, R31, R28, 0x1, 0x1f ;  /* 0x0c201f001c1f7f89 */ /* 0x000e2200000e0000 */
[----:B------:R-:W-:-:S02]  /*2210*/  FMUL R16, R57, c[0x0][0x188] ;  /* 0x0000620039107a20 */ /* 0x000fc40000400000 */
[----:B------:R-:W-:Y:S01]  /*2220*/  FMNMX R29, R14, R29, !PT ;  /* 0x0000001d0e1d7209 */ /* 0x000fe20007800000 */
[----:B------:R-:W-:Y:S02]  /*2230*/  FMUL R14, R74, c[0x0][0x188] ;  /* 0x000062004a0e7a20 */ /* 0x000fe40000400000 */
[----:B------:R-:W-:Y:S01]  /*2240*/  FMNMX R25, R16, R25, !PT ;  /* 0x0000001910197209 */ /* 0x000fe20007800000 */
[----:B------:R-:W-:Y:S02]  /*2250*/  FMUL R16, R104, c[0x0][0x188] ;  /* 0x0000620068107a20 */ /* 0x000fe40000400000 */
[----:B------:R-:W-:Y:S01]  /*2260*/  FMNMX R17, R14, R17, !PT ;  /* 0x000000110e117209 */ /* 0x000fe20007800000 */
[----:B------:R-:W-:Y:S02]  /*2270*/  FMUL R14, R75, c[0x0][0x188] ;  /* 0x000062004b0e7a20 */ /* 0x000fe40000400000 */
[----:B------:R-:W-:Y:S01]  /*2280*/  FMNMX R25, R16, R25, !PT ;  /* 0x0000001910197209 */ /* 0x000fe20007800000 */
[----:B------:R-:W-:-:S02]  /*2290*/  FMUL R16, R105, c[0x0][0x188] ;  /* 0x0000620069107a20 */ /* 0x000fc40000400000 */
[----:B------:R-:W-:Y:S01]  /*22a0*/  FMNMX R17, R14, R17, !PT ;  /* 0x000000110e117209 */ /* 0x000fe20007800000 */
[----:B------:R-:W-:Y:S02]  /*22b0*/  FMUL R14, R58, c[0x0][0x188] ;  /* 0x000062003a0e7a20 */ /* 0x000fe40000400000 */
[----:B------:R-:W-:Y:S01]  /*22c0*/  FMNMX R27, R16, R25, !PT ;  /* 0x00000019101b7209 */ /* 0x000fe20007800000 */
[----:B------:R-:W-:Y:S02]  /*22d0*/  FMUL R16, R96, c[0x0][0x188] ;  /* 0x0000620060107a20 */ /* 0x000fe40000400000 */
[----:B------:R-:W-:Y:S01]  /*22e0*/  FMNMX R17, R14, R17, !PT ;  /* 0x000000110e117209 */ /* 0x000fe20007800000 */
[----:B------:R-:W-:Y:S01]  /*22f0*/  FMUL R14, R59, c[0x0][0x188] ;  /* 0x000062003b0e7a20 */ /* 0x000fe20000400000 */
[----:B0-----:R-:W-:Y:S02]  /*2300*/  FMNMX R136, R28, R31, !PT ;  /* 0x0000001f1c887209 */ /* 0x001fe40007800000 */
[----:B------:R-:W-:Y:S01]  /*2310*/  FMNMX R28, R16, R27, !PT ;  /* 0x0000001b101c7209 */ /* 0x000fe20007800000 */
[----:B------:R-:W-:Y:S01]  /*2320*/  FMUL R16, R106, c[0x0][0x188] ;  /* 0x000062006a107a20 */ /* 0x000fe20000400000 */
[----:B------:R-:W-:Y:S01]  /*2330*/  FMNMX R25, R14, R17, !PT ;  /* 0x000000110e197209 */ /* 0x000fe20007800000 */
[----:B------:R-:W-:-:S03]  /*2340*/  FMUL R17, R97, c[0x0][0x188] ;  /* 0x0000620061117a20 */ /* 0x000fc60000400000 */
[----:B------:R-:W-:Y:S01]  /*2350*/  FMNMX R25, R16, R25, !PT ;  /* 0x0000001910197209 */ /* 0x000fe20007800000 */
[----:B------:R-:W-:Y:S01]  /*2360*/  FMUL R16, R107, c[0x0][0x188] ;  /* 0x000062006b107a20 */ /* 0x000fe20000400000 */
[----:B------:R-:W0:Y:S01]  /*2370*/  SHFL.BFLY PT, R30, R29, 0x2, 0x1f ;  /* 0x0c401f001d1e7f89 */ /* 0x000e2200000e0000 */
[----:B------:R-:W-:Y:S02]  /*2380*/  FMNMX R14, R136, R23, !PT ;  /* 0x00000017880e7209 */ /* 0x000fe40007800000 */
[----:B------:R-:W-:Y:S02]  /*2390*/  FMNMX R17, R17, R28, !PT ;  /* 0x0000001c11117209 */ /* 0x000fe40007800000 */
[----:B------:R-:W-:Y:S01]  /*23a0*/  FMNMX R25, R16, R25, !PT ;  /* 0x0000001910197209 */ /* 0x000fe20007800000 */
[----:B------:R-:W-:Y:S02]  /*23b0*/  FMUL R16, R98, c[0x0][0x188] ;  /* 0x0000620062107a20 */ /* 0x000fe40000400000 */
[----:B------:R-:W-:-:S02]  /*23c0*/  FFMA R27, R32, c[0x0][0x188], -R14 ;  /* 0x00006200201b7a23 */ /* 0x000fc4000000080e */
[----:B------:R-:W1:Y:S01]  /*23d0*/  SHFL.BFLY PT, R32, R17, 0x2, 0x1f ;  /* 0x0c401f0011207f89 */ /* 0x000e6200000e0000 */
[----:B------:R-:W-:Y:S01]  /*23e0*/  FMNMX R25, R16, R25, !PT ;  /* 0x0000001910197209 */ /* 0x000fe20007800000 */
[----:B------:R-:W-:-:S05]  /*23f0*/  FMUL R16, R99, c[0x0][0x188] ;  /* 0x0000620063107a20 */ /* 0x000fca0000400000 */
[----:B------:R-:W-:Y:S01]  /*2400*/  FMNMX R28, R16, R25, !PT ;  /* 0x00000019101c7209 */ /* 0x000fe20007800000 */
[----:B------:R-:W-:-:S04]  /*2410*/  FADD R25, -R14, R23 ;  /* 0x000000170e197221 */ /* 0x000fc80000000100 */
[----:B------:R-:W2:Y:S01]  /*2420*/  SHFL.BFLY PT, R23, R28, 0x2, 0x1f ;  /* 0x0c401f001c177f89 */ /* 0x000ea200000e0000 */
[----:B0-----:R-:W-:-:S05]  /*2430*/  FMNMX R30, R29, R30, !PT ;  /* 0x0000001e1d1e7209 */ /* 0x001fca0007800000 */
[----:B------:R-:W0:Y:S01]  /*2440*/  SHFL.BFLY PT, R29, R30, 0x1, 0x1f ;  /* 0x0c201f001e1d7f89 */ /* 0x000e2200000e0000 */
[----:B-1----:R-:W-:Y:S01]  /*2450*/  FMNMX R32, R17, R32, !PT ;  /* 0x0000002011207209 */ /* 0x002fe20007800000 */
[----:B------:R-:W-:-:S04]  /*2460*/  FMUL R31, R27, 1.4426950216293334961 ;  /* 0x3fb8aa3b1b1f7820 */ /* 0x000fc80000400000 */
[----:B------:R-:W1:Y:S01]  /*2470*/  SHFL.BFLY PT, R17, R32, 0x1, 0x1f ;  /* 0x0c201f0020117f89 */ /* 0x000e6200000e0000 */
[----:B------:R-:W-:-:S03]  /*2480*/  FFMA R124, R124, c[0x0][0x188], -R14 ;  /* 0x000062007c7c7a23 */ /* 0x000fc6000000080e */
[----:B------:R3:W-:Y:S01]  /*2490*/  STS.U16 [R20+0x4600], R37 ;  /* 0x0046002514007388 */ /* 0x0007e20000000400 */
[----:B------:R-:W-:Y:S02]  /*24a0*/  FFMA R33, R33, c[0x0][0x188], -R14 ;  /* 0x0000620021217a23 */ /* 0x000fe4000000080e */
[----:B------:R-:W-:Y:S01]  /*24b0*/  FMUL R27, R124, 1.4426950216293334961 ;  /* 0x3fb8aa3b7c1b7820 */ /* 0x000fe20000400000 */
[----:B---3--:R2:W-:Y:S01]  /*24c0*/  MUFU.EX2 R37, R31 ;  /* 0x0000001f00257308 */ /* 0x0085e20000000800 */
[----:B------:R-:W-:Y:S01]  /*24d0*/  FMUL R33, R33, 1.4426950216293334961 ;  /* 0x3fb8aa3b21217820 */ /* 0x000fe20000400000 */
[----:B--2---:R-:W-:-:S05]  /*24e0*/  FMNMX R31, R28, R23, !PT ;  /* 0x000000171c1f7209 */ /* 0x004fca0007800000 */
[----:B------:R-:W2:Y:S01]  /*24f0*/  SHFL.BFLY PT, R124, R31, 0x1, 0x1f ;  /* 0x0c201f001f7c7f89 */ /* 0x000ea200000e0000 */
[----:B0-----:R-:W-:Y:S01]  /*2500*/  FMNMX R16, R30, R29, !PT ;  /* 0x0000001d1e107209 */ /* 0x001fe20007800000 */
[----:B------:R0:W3:Y:S01]  /*2510*/  MUFU.EX2 R136, R33 ;  /* 0x0000002100887308 */ /* 0x0000e20000000800 */
[----:B-1----:R-:W-:Y:S02]  /*2520*/  FMNMX R17, R32, R17, !PT ;  /* 0x0000001120117209 */ /* 0x002fe40007800000 */
[----:B------:R-:W-:Y:S01]  /*2530*/  FMNMX R16, R16, R7, !PT ;  /* 0x0000000710107209 */ /* 0x000fe20007800000 */
[----:B------:R-:W-:Y:S01]  /*2540*/  STS.U16 [R20+0x4e00], R143 ;  /* 0x004e008f14007388 */ /* 0x000fe20000000400 */
[----:B------:R-:W-:Y:S01]  /*2550*/  FMNMX R17, R17, R36, !PT ;  /* 0x0000002411117209 */ /* 0x000fe20007800000 */
[----:B------:R-:W-:Y:S02]  /*2560*/  FFMA R125, R125, c[0x0][0x188], -R14 ;  /* 0x000062007d7d7a23 */ /* 0x000fe4000000080e */
[----:B------:R-:W-:-:S02]  /*2570*/  FFMA R34, R34, c[0x0][0x188], -R16 ;  /* 0x0000620022227a23 */ /* 0x000fc40000000810 */
[----:B0-----:R-:W-:Y:S02]  /*2580*/  FFMA R33, R80, c[0x0][0x188], -R17 ;  /* 0x0000620050217a23 */ /* 0x001fe40000000811 */
[----:B------:R-:W-:Y:S02]  /*2590*/  FMUL R34, R34, 1.4426950216293334961 ;  /* 0x3fb8aa3b22227820 */ /* 0x000fe40000400000 */
[----:B------:R-:W-:Y:S02]  /*25a0*/  FMUL R30, R125, 1.4426950216293334961 ;  /* 0x3fb8aa3b7d1e7820 */ /* 0x000fe40000400000 */
[----:B------:R0:W-:Y:S01]  /*25b0*/  MUFU.EX2 R125, R34 ;  /* 0x00000022007d7308 */ /* 0x0001e20000000800 */
[----:B---3--:R-:W-:Y:S01]  /*25c0*/  F2FP.BF16.PACK_AB R80, R136, R37 ;  /* 0x000000258850723e */ /* 0x008fe200000010ff */
[----:B------:R-:W-:Y:S02]  /*25d0*/  FFMA R35, R35, c[0x0][0x188], -R16 ;  /* 0x0000620023237a23 */ /* 0x000fe40000000810 */
[----:B0-----:R-:W-:-:S02]  /*25e0*/  FADD R34, R37, R136 ;  /* 0x0000008825227221 */ /* 0x001fc40000000000 */
[----:B------:R-:W-:Y:S01]  /*25f0*/  FMUL R136, R33, 1.4426950216293334961 ;  /* 0x3fb8aa3b21887820 */ /* 0x000fe20000400000 */
[----:B--2---:R-:W-:-:S04]  /*2600*/  FMNMX R33, R31, R124, !PT ;  /* 0x0000007c1f217209 */ /* 0x004fc80007800000 */
[----:B------:R-:W-:Y:S01]  /*2610*/  FMNMX R33, R33, R140, !PT ;  /* 0x0000008c21217209 */ /* 0x000fe20007800000 */
[----:B------:R-:W-:Y:S02]  /*2620*/  FMUL R35, R35, 1.4426950216293334961 ;  /* 0x3fb8aa3b23237820 */ /* 0x000fe40000400000 */
[----:B------:R-:W-:Y:S02]  /*2630*/  FADD R7, -R16, R7 ;  /* 0x0000000710077221 */ /* 0x000fe40000000100 */
[--C-:B------:R-:W-:Y:S02]  /*2640*/  FFMA R44, R44, c[0x0][0x188], -R17.reuse ;  /* 0x000062002c2c7a23 */ /* 0x100fe40000000811 */
[----:B------:R-:W-:Y:S02]  /*2650*/  FFMA R45, R45, c[0x0][0x188], -R17 ;  /* 0x000062002d2d7a23 */ /* 0x000fe40000000811 */
[----:B------:R-:W-:Y:S02]  /*2660*/  FADD R31, -R17, R36 ;  /* 0x00000024111f7221 */ /* 0x000fe40000000100 */
[----:B------:R-:W-:Y:S01]  /*2670*/  FFMA R46, R46, c[0x0][0x188], -R33 ;  /* 0x000062002e2e7a23 */ /* 0x000fe20000000821 */
[----:B------:R0:W1:Y:S01]  /*2680*/  MUFU.EX2 R138, R35 ;  /* 0x00000023008a7308 */ /* 0x0000620000000800 */
[----:B------:R-:W-:-:S02]  /*2690*/  FMUL R23, R7, 1.4426950216293334961 ;  /* 0x3fb8aa3b07177820 */ /* 0x000fc40000400000 */
[----:B------:R-:W-:Y:S02]  /*26a0*/  FMUL R7, R44, 1.4426950216293334961 ;  /* 0x3fb8aa3b2c077820 */ /* 0x000fe40000400000 */
[----:B------:R-:W-:Y:S02]  /*26b0*/  FMUL R32, R45, 1.4426950216293334961 ;  /* 0x3fb8aa3b2d207820 */ /* 0x000fe40000400000 */
[--C-:B------:R-:W-:Y:S02]  /*26c0*/  FFMA R124, R47, c[0x0][0x188], -R33.reuse ;  /* 0x000062002f7c7a23 */ /* 0x100fe40000000821 */
[----:B0-----:R-:W-:Y:S02]  /*26d0*/  FMUL R35, R31, 1.4426950216293334961 ;  /* 0x3fb8aa3b1f237820 */ /* 0x001fe40000400000 */
[----:B------:R-:W-:Y:S01]  /*26e0*/  FMUL R31, R46, 1.4426950216293334961 ;  /* 0x3fb8aa3b2e1f7820 */ /* 0x000fe20000400000 */
[----:B------:R-:W-:Y:S01]  /*26f0*/  BAR.SYNC.DEFER_BLOCKING 0x0 ;  /* 0x0000000000007b1d */ /* 0x000fe20000010000 */
[----:B------:R-:W-:-:S02]  /*2700*/  FFMA R82, R82, c[0x0][0x188], -R33 ;  /* 0x0000620052527a23 */ /* 0x000fc40000000821 */
[--C-:B------:R-:W-:Y:S02]  /*2710*/  FFMA R126, R126, c[0x0][0x188], -R16.reuse ;  /* 0x000062007e7e7a23 */ /* 0x100fe40000000810 */
[----:B------:R-:W-:Y:S02]  /*2720*/  FMUL R137, R82, 1.4426950216293334961 ;  /* 0x3fb8aa3b52897820 */ /* 0x000fe40000400000 */
[----:B------:R-:W-:Y:S02]  /*2730*/  FFMA R127, R127, c[0x0][0x188], -R16 ;  /* 0x000062007f7f7a23 */ /* 0x000fe40000000810 */
[----:B------:R-:W-:Y:S02]  /*2740*/  FFMA R81, R81, c[0x0][0x188], -R17 ;  /* 0x0000620051517a23 */ /* 0x000fe40000000811 */
[----:B------:R-:W-:Y:S02]  /*2750*/  FADD R82, -R33, R140 ;  /* 0x0000008c21527221 */ /* 0x000fe40000000100 */
[----:B------:R-:W-:Y:S01]  /*2760*/  FFMA R83, R83, c[0x0][0x188], -R33 ;  /* 0x0000620053537a23 */ /* 0x000fe20000000821 */
[----:B------:R-:W0:Y:S01]  /*2770*/  LDSM.16.M88.4 R44, [R18+0x4000] ;  /* 0x00400000122c783b */ /* 0x000e220000000200 */
[----:B------:R-:W-:-:S02]  /*2780*/  FMUL R25, R25, 1.4426950216293334961 ;  /* 0x3fb8aa3b19197820 */ /* 0x000fc40000400000 */
[----:B------:R-:W-:Y:S02]  /*2790*/  FMUL R29, R126, 1.4426950216293334961 ;  /* 0x3fb8aa3b7e1d7820 */ /* 0x000fe40000400000 */
[----:B------:R-:W-:Y:S02]  /*27a0*/  FMUL R28, R127, 1.4426950216293334961 ;  /* 0x3fb8aa3b7f1c7820 */ /* 0x000fe40000400000 */
[----:B------:R-:W-:Y:S02]  /*27b0*/  FMUL R37, R81, 1.4426950216293334961 ;  /* 0x3fb8aa3b51257820 */ /* 0x000fe40000400000 */
[----:B------:R-:W-:Y:S02]  /*27c0*/  FMUL R140, R82, 1.4426950216293334961 ;  /* 0x3fb8aa3b528c7820 */ /* 0x000fe40000400000 */
[----:B------:R-:W-:Y:S02]  /*27d0*/  FMUL R142, R83, 1.4426950216293334961 ;  /* 0x3fb8aa3b538e7820 */ /* 0x000fe40000400000 */
[----:B------:R-:W-:Y:S01]  /*27e0*/  FMUL R124, R124, 1.4426950216293334961 ;  /* 0x3fb8aa3b7c7c7820 */ /* 0x000fe20000400000 */
[----:B-1----:R-:W-:Y:S01]  /*27f0*/  F2FP.BF16.PACK_AB R81, R138, R125 ;  /* 0x0000007d8a51723e */ /* 0x002fe200000010ff */
[----:B------:R-:W-:Y:S01]  /*2800*/  FADD R36, R125, R138 ;  /* 0x0000008a7d247221 */ /* 0x000fe20000000000 */
[----:B------:R-:W-:Y:S08]  /*2810*/  MUFU.EX2 R27, R27 ;  /* 0x0000001b001b7308 */ /* 0x000ff00000000800 */
[----:B------:R-:W1:Y:S08]  /*2820*/  MUFU.EX2 R30, R30 ;  /* 0x0000001e001e7308 */ /* 0x000e700000000800 */
[----:B------:R-:W2:Y:S08]  /*2830*/  MUFU.EX2 R25, R25 ;  /* 0x0000001900197308 */ /* 0x000eb00000000800 */
[----:B------:R-:W-:Y:S08]  /*2840*/  MUFU.EX2 R29, R29 ;  /* 0x0000001d001d7308 */ /* 0x000ff00000000800 */
[----:B------:R-:W3:Y:S08]  /*2850*/  MUFU.EX2 R28, R28 ;  /* 0x0000001c001c7308 */ /* 0x000ef00000000800 */
[----:B------:R-:W-:Y:S08]  /*2860*/  MUFU.EX2 R23, R23 ;  /* 0x0000001700177308 */ /* 0x000ff00000000800 */
[----:B------:R-:W-:Y:S08]  /*2870*/  MUFU.EX2 R7, R7 ;  /* 0x0000000700077308 */ /* 0x000ff00000000800 */
[----:B------:R-:W4:Y:S08]  /*2880*/  MUFU.EX2 R32, R32 ;  /* 0x0000002000207308 */ /* 0x000f300000000800 */
[----:B------:R-:W-:Y:S08]  /*2890*/  MUFU.EX2 R136, R136 ;  /* 0x0000008800887308 */ /* 0x000ff00000000800 */
[----:B------:R-:W5:Y:S08]  /*28a0*/  MUFU.EX2 R37, R37 ;  /* 0x0000002500257308 */ /* 0x000f700000000800 */
[----:B------:R-:W-:Y:S08]  /*28b0*/  MUFU.EX2 R35, R35 ;  /* 0x0000002300237308 */ /* 0x000ff00000000800 */
[----:B------:R-:W-:Y:S08]  /*28c0*/  MUFU.EX2 R31, R31 ;  /* 0x0000001f001f7308 */ /* 0x000ff00000000800 */
[----:B------:R4:W0:Y:S08]  /*28d0*/  MUFU.EX2 R138, R124 ;  /* 0x0000007c008a7308 */ /* 0x0008300000000800 */
[----:B------:R-:W-:Y:S08]  /*28e0*/  MUFU.EX2 R137, R137 ;  /* 0x0000008900897308 */ /* 0x000ff00000000800 */
[----:B------:R-:W-:Y:S08]  /*28f0*/  MUFU.EX2 R140, R140 ;  /* 0x0000008c008c7308 */ /* 0x000ff00000000800 */
[----:B------:R-:W0:Y:S01]  /*2900*/  MUFU.EX2 R142, R142 ;  /* 0x0000008e008e7308 */ /* 0x000e220000000800 */
[----:B------:R-:W-:-:S02]  /*2910*/  FFMA R128, R128, c[0x0][0x188], -R14 ;  /* 0x0000620080807a23 */ /* 0x000fc4000000080e */
[----:B------:R-:W-:Y:S02]  /*2920*/  FFMA R129, R129, c[0x0][0x188], -R14 ;  /* 0x0000620081817a23 */ /* 0x000fe4000000080e */
[--C-:B------:R-:W-:Y:S02]  /*2930*/  FFMA R130, R130, c[0x0][0x188], -R16.reuse ;  /* 0x0000620082827a23 */ /* 0x100fe40000000810 */
[----:B------:R-:W-:Y:S02]  /*2940*/  FFMA R131, R131, c[0x0][0x188], -R16 ;  /* 0x0000620083837a23 */ /* 0x000fe40000000810 */
[--C-:B------:R-:W-:Y:S02]  /*2950*/  FFMA R78, R78, c[0x0][0x188], -R33.reuse ;  /* 0x000062004e4e7a23 */ /* 0x100fe40000000821 */
[----:B------:R-:W-:Y:S01]  /*2960*/  FFMA R79, R79, c[0x0][0x188], -R33 ;  /* 0x000062004f4f7a23 */ /* 0x000fe20000000821 */
[----:B-1----:R-:W-:Y:S01]  /*2970*/  F2FP.BF16.PACK_AB R82, R30, R27 ;  /* 0x0000001b1e52723e */ /* 0x002fe200000010ff */
[C---:B--2---:R-:W-:Y:S01]  /*2980*/  FMUL R52, R25.reuse, R52 ;  /* 0x0000003419347220 */ /* 0x044fe20000400000 */
[----:B---3--:R-:W-:Y:S01]  /*2990*/  F2FP.BF16.PACK_AB R83, R28, R29 ;  /* 0x0000001d1c53723e */ /* 0x008fe200000010ff */
[----:B------:R-:W-:Y:S01]  /*29a0*/  FMUL R53, R25, R53 ;  /* 0x0000003519357220 */ /* 0x000fe20000400000 */
[----:B----4-:R-:W-:Y:S01]  /*29b0*/  F2FP.BF16.PACK_AB R124, R32, R7 ;  /* 0x00000007207c723e */ /* 0x010fe200000010ff */
[----:B------:R-:W-:Y:S01]  /*29c0*/  FMUL R54, R23, R54 ;  /* 0x0000003617367220 */ /* 0x000fe20000400000 */
[----:B-----5:R-:W-:Y:S01]  /*29d0*/  F2FP.BF16.PACK_AB R126, R37, R136 ;  /* 0x00000088257e723e */ /* 0x020fe200000010ff */
[----:B------:R-:W-:Y:S01]  /*29e0*/  FMUL R55, R23, R55 ;  /* 0x0000003717377220 */ /* 0x000fe20000400000 */
[----:B0-----:R-:W-:Y:S01]  /*29f0*/  F2FP.BF16.PACK_AB R125, R138, R31 ;  /* 0x0000001f8a7d723e */ /* 0x001fe200000010ff */
[C---:B------:R-:W-:Y:S01]  /*2a00*/  FMUL R132, R35.reuse, R132 ;  /* 0x0000008423847220 */ /* 0x040fe20000400000 */
[----:B------:R-:W-:Y:S01]  /*2a10*/  F2FP.BF16.PACK_AB R127, R142, R137 ;  /* 0x000000898e7f723e */ /* 0x000fe200000010ff */
[----:B------:R-:W-:-:S02]  /*2a20*/  FMUL R133, R35, R133 ;  /* 0x0000008523857220 */ /* 0x000fc40000400000 */
[C---:B------:R-:W-:Y:S02]  /*2a30*/  FMUL R134, R140.reuse, R134 ;  /* 0x000000868c867220 */ /* 0x040fe40000400000 */
[----:B------:R-:W-:Y:S02]  /*2a40*/  FMUL R135, R140, R135 ;  /* 0x000000878c877220 */ /* 0x000fe40000400000 */
[--C-:B------:R-:W-:Y:S02]  /*2a50*/  FFMA R92, R92, c[0x0][0x188], -R14.reuse ;  /* 0x000062005c5c7a23 */ /* 0x100fe4000000080e */
[----:B------:R-:W-:Y:S02]  /*2a60*/  FFMA R93, R93, c[0x0][0x188], -R14 ;  /* 0x000062005d5d7a23 */ /* 0x000fe4000000080e */
[--C-:B------:R-:W-:Y:S02]  /*2a70*/  FFMA R94, R94, c[0x0][0x188], -R16.reuse ;  /* 0x000062005e5e7a23 */ /* 0x100fe40000000810 */
[----:B------:R-:W-:-:S02]  /*2a80*/  FFMA R95, R95, c[0x0][0x188], -R16 ;  /* 0x000062005f5f7a23 */ /* 0x000fc40000000810 */
[--C-:B------:R-:W-:Y:S02]  /*2a90*/  FFMA R76, R76, c[0x0][0x188], -R17.reuse ;  /* 0x000062004c4c7a23 */ /* 0x100fe40000000811 */
[--C-:B------:R-:W-:Y:S02]  /*2aa0*/  FFMA R77, R77, c[0x0][0x188], -R17.reuse ;  /* 0x000062004d4d7a23 */ /* 0x100fe40000000811 */
[--C-:B------:R-:W-:Y:S02]  /*2ab0*/  FFMA R116, R116, c[0x0][0x188], -R17.reuse ;  /* 0x0000620074747a23 */ /* 0x100fe40000000811 */
[----:B------:R-:W-:Y:S02]  /*2ac0*/  FFMA R117, R117, c[0x0][0x188], -R17 ;  /* 0x0000620075757a23 */ /* 0x000fe40000000811 */
[--C-:B------:R-:W-:Y:S02]  /*2ad0*/  FFMA R118, R118, c[0x0][0x188], -R33.reuse ;  /* 0x0000620076767a23 */ /* 0x100fe40000000821 */
[----:B------:R-:W-:-:S02]  /*2ae0*/  FFMA R119, R119, c[0x0][0x188], -R33 ;  /* 0x0000620077777a23 */ /* 0x000fc40000000821 */
[----:B------:R-:W-:Y:S02]  /*2af0*/  FMUL R148, R128, 1.4426950216293334961 ;  /* 0x3fb8aa3b80947820 */ /* 0x000fe40000400000 */
[----:B------:R-:W-:Y:S02]  /*2b00*/  FMUL R139, R129, 1.4426950216293334961 ;  /* 0x3fb8aa3b818b7820 */ /* 0x000fe40000400000 */
[----:B------:R-:W-:Y:S02]  /*2b10*/  FMUL R150, R130, 1.4426950216293334961 ;  /* 0x3fb8aa3b82967820 */ /* 0x000fe40000400000 */
[----:B------:R-:W-:Y:S02]  /*2b20*/  FMUL R141, R131, 1.4426950216293334961 ;  /* 0x3fb8aa3b838d7820 */ /* 0x000fe40000400000 */
[----:B------:R-:W-:Y:S02]  /*2b30*/  FMUL R160, R78, 1.4426950216293334961 ;  /* 0x3fb8aa3b4ea07820 */ /* 0x000fe40000400000 */
[----:B------:R-:W-:-:S02]  /*2b40*/  FMUL R151, R79, 1.4426950216293334961 ;  /* 0x3fb8aa3b4f977820 */ /* 0x000fc40000400000 */
        /* <DEDUP_REMOVED lines=9> */
[----:B------:R-:W-:Y:S01]  /*2be0*/  FMUL R119, R119, 1.4426950216293334961 ;  /* 0x3fb8aa3b77777820 */ /* 0x000fe20000400000 */
[-C--:B------:R-:W-:Y:S01]  /*2bf0*/  HMMA.16816.F32.BF16 R52, R80, R44.reuse, R52 ;  /* 0x0000002c5034723c */ /* 0x080fe20000041834 */
[----:B------:R-:W-:Y:S07]  /*2c00*/  MUFU.EX2 R148, R148 ;  /* 0x0000009400947308 */ /* 0x000fee0000000800 */
[----:B------:R-:W-:Y:S01]  /*2c10*/  HMMA.16816.F32.BF16 R132, R124, R44, R132 ;  /* 0x0000002c7c84723c */ /* 0x000fe20000041884 */
[----:B------:R-:W0:Y:S08]  /*2c20*/  MUFU.EX2 R139, R139 ;  /* 0x0000008b008b7308 */ /* 0x000e300000000800 */
[----:B------:R-:W-:Y:S08]  /*2c30*/  MUFU.EX2 R129, R92 ;  /* 0x0000005c00817308 */ /* 0x000ff00000000800 */
[----:B------:R-:W1:Y:S08]  /*2c40*/  MUFU.EX2 R128, R93 ;  /* 0x0000005d00807308 */ /* 0x000e700000000800 */
[----:B------:R-:W-:Y:S08]  /*2c50*/  MUFU.EX2 R150, R150 ;  /* 0x0000009600967308 */ /* 0x000ff00000000800 */
[----:B------:R-:W2:Y:S08]  /*2c60*/  MUFU.EX2 R141, R141 ;  /* 0x0000008d008d7308 */ /* 0x000eb00000000800 */
[----:B------:R-:W-:Y:S08]  /*2c70*/  MUFU.EX2 R131, R94 ;  /* 0x0000005e00837308 */ /* 0x000ff00000000800 */
[----:B------:R-:W3:Y:S08]  /*2c80*/  MUFU.EX2 R130, R95 ;  /* 0x0000005f00827308 */ /* 0x000ef00000000800 */
[----:B------:R0:W-:Y:S08]  /*2c90*/  MUFU.EX2 R158, R76 ;  /* 0x0000004c009e7308 */ /* 0x0001f00000000800 */
[----:B------:R2:W4:Y:S08]  /*2ca0*/  MUFU.EX2 R149, R77 ;  /* 0x0000004d00957308 */ /* 0x0005300000000800 */
[----:B------:R-:W-:Y:S08]  /*2cb0*/  MUFU.EX2 R152, R116 ;  /* 0x0000007400987308 */ /* 0x000ff00000000800 */
[----:B------:R-:W5:Y:S08]  /*2cc0*/  MUFU.EX2 R143, R117 ;  /* 0x00000075008f7308 */ /* 0x000f700000000800 */
[----:B------:R-:W-:Y:S08]  /*2cd0*/  MUFU.EX2 R160, R160 ;  /* 0x000000a000a07308 */ /* 0x000ff00000000800 */
[----:B------:R-:W0:Y:S08]  /*2ce0*/  MUFU.EX2 R151, R151 ;  /* 0x0000009700977308 */ /* 0x000e300000000800 */
[----:B------:R-:W-:Y:S08]  /*2cf0*/  MUFU.EX2 R153, R118 ;  /* 0x0000007600997308 */ /* 0x000ff00000000800 */
[----:B------:R4:W5:Y:S01]  /*2d00*/  MUFU.EX2 R154, R119 ;  /* 0x00000077009a7308 */ /* 0x0009620000000800 */
[----:B0-----:R-:W-:-:S02]  /*2d10*/  F2FP.BF16.PACK_AB R76, R139, R148 ;  /* 0x000000948b4c723e */ /* 0x001fc400000010ff */
[----:B-1----:R-:W-:Y:S02]  /*2d20*/  F2FP.BF16.PACK_AB R78, R128, R129 ;  /* 0x00000081804e723e */ /* 0x002fe400000010ff */
[----:B--2---:R-:W-:Y:S02]  /*2d30*/  F2FP.BF16.PACK_AB R77, R141, R150 ;  /* 0x000000968d4d723e */ /* 0x004fe400000010ff */
[----:B---3--:R-:W-:Y:S02]  /*2d40*/  F2FP.BF16.PACK_AB R79, R130, R131 ;  /* 0x00000083824f723e */ /* 0x008fe400000010ff */
[----:B----4-:R-:W-:Y:S01]  /*2d50*/  F2FP.BF16.PACK_AB R92, R149, R158 ;  /* 0x0000009e955c723e */ /* 0x010fe200000010ff */
[----:B------:R-:W-:Y:S01]  /*2d60*/  FMUL R108, R25, R108 ;  /* 0x0000006c196c7220 */ /* 0x000fe20000400000 */
[----:B-----5:R-:W-:Y:S01]  /*2d70*/  F2FP.BF16.PACK_AB R94, R143, R152 ;  /* 0x000000988f5e723e */ /* 0x020fe200000010ff */
[----:B------:R-:W-:Y:S01]  /*2d80*/  FMUL R109, R25, R109 ;  /* 0x0000006d196d7220 */ /* 0x000fe20000400000 */
[----:B------:R-:W-:Y:S01]  /*2d90*/  F2FP.BF16.PACK_AB R93, R151, R160 ;  /* 0x000000a0975d723e */ /* 0x000fe200000010ff */
[C---:B------:R-:W-:Y:S01]  /*2da0*/  FMUL R110, R23.reuse, R110 ;  /* 0x0000006e176e7220 */ /* 0x040fe20000400000 */
[----:B------:R-:W-:Y:S01]  /*2db0*/  LDSM.16.M88.4 R116, [R18+0x4c00] ;  /* 0x004c00001274783b */ /* 0x000fe20000000200 */
[----:B------:R-:W-:Y:S01]  /*2dc0*/  F2FP.BF16.PACK_AB R95, R154, R153 ;  /* 0x000000999a5f723e */ /* 0x000fe200000010ff */
[-C--:B------:R-:W-:Y:S08]  /*2dd0*/  HMMA.16816.F32.BF16 R52, R76, R46.reuse, R52 ;  /* 0x0000002e4c34723c */ /* 0x080ff00000041834 */
[----:B------:R-:W-:Y:S01]  /*2de0*/  HMMA.16816.F32.BF16 R132, R92, R46, R132 ;  /* 0x0000002e5c84723c */ /* 0x000fe20000041884 */
[----:B------:R-:W0:Y:S01]  /*2df0*/  LDSM.16.M88.4 R44, [R18+0x4400] ;  /* 0x00440000122c783b */ /* 0x000e220000000200 */
[----:B------:R-:W-:-:S02]  /*2e00*/  FMUL R111, R23, R111 ;  /* 0x0000006f176f7220 */ /* 0x000fc40000400000 */
[C---:B------:R-:W-:Y:S02]  /*2e10*/  FMUL R112, R35.reuse, R112 ;  /* 0x0000007023707220 */ /* 0x040fe40000400000 */
[----:B------:R-:W-:Y:S02]  /*2e20*/  FMUL R113, R35, R113 ;  /* 0x0000007123717220 */ /* 0x000fe40000400000 */
[C---:B------:R-:W-:Y:S02]  /*2e30*/  FMUL R114, R140.reuse, R114 ;  /* 0x000000728c727220 */ /* 0x040fe40000400000 */
[----:B------:R-:W-:Y:S01]  /*2e40*/  FMUL R115, R140, R115 ;  /* 0x000000738c737220 */ /* 0x000fe20000400000 */
[-C--:B0-----:R-:W-:Y:S08]  /*2e50*/  HMMA.16816.F32.BF16 R108, R80, R44.reuse, R108 ;  /* 0x0000002c506c723c */ /* 0x081ff0000004186c */
[----:B------:R-:W-:Y:S11]  /*2e60*/  HMMA.16816.F32.BF16 R112, R124, R44, R112 ;  /* 0x0000002c7c70723c */ /* 0x000ff60000041870 */
[----:B------:R-:W-:Y:S05]  /*2e70*/  @!UPT UIADD3 URZ, URZ, URZ, URZ ;  /* 0x0000003f3f3ff290 */ /* 0x000fea000fffe03f */
[-C--:B------:R-:W-:Y:S08]  /*2e80*/  HMMA.16816.F32.BF16 R108, R76, R46.reuse, R108 ;  /* 0x0000002e4c6c723c */ /* 0x080ff0000004186c */
[----:B------:R-:W-:Y:S01]  /*2e90*/  HMMA.16816.F32.BF16 R112, R92, R46, R112 ;  /* 0x0000002e5c70723c */ /* 0x000fe20000041870 */
[----:B------:R-:W0:Y:S01]  /*2ea0*/  LDSM.16.M88.4 R44, [R18+0x4800] ;  /* 0x00480000122c783b */ /* 0x000e220000000200 */
[----:B------:R-:W-:-:S02]  /*2eb0*/  FMUL R88, R25, R88 ;  /* 0x0000005819587220 */ /* 0x000fc40000400000 */
[----:B------:R-:W-:Y:S02]  /*2ec0*/  FMUL R89, R25, R89 ;  /* 0x0000005919597220 */ /* 0x000fe40000400000 */
[C---:B------:R-:W-:Y:S02]  /*2ed0*/  FMUL R90, R23.reuse, R90 ;  /* 0x0000005a175a7220 */ /* 0x040fe40000400000 */
[----:B------:R-:W-:Y:S02]  /*2ee0*/  FMUL R91, R23, R91 ;  /* 0x0000005b175b7220 */ /* 0x000fe40000400000 */
[C---:B------:R-:W-:Y:S02]  /*2ef0*/  FMUL R64, R35.reuse, R64 ;  /* 0x0000004023407220 */ /* 0x040fe40000400000 */
[----:B------:R-:W-:Y:S02]  /*2f00*/  FMUL R65, R35, R65 ;  /* 0x0000004123417220 */ /* 0x000fe40000400000 */
[----:B------:R-:W-:-:S02]  /*2f10*/  FMUL R66, R140, R66 ;  /* 0x000000428c427220 */ /* 0x000fc40000400000 */
[C---:B------:R-:W-:Y:S02]  /*2f20*/  FMUL R67, R140.reuse, R67 ;  /* 0x000000438c437220 */ /* 0x040fe40000400000 */
[C---:B------:R-:W-:Y:S02]  /*2f30*/  FMUL R120, R35.reuse, R120 ;  /* 0x0000007823787220 */ /* 0x040fe40000400000 */
[C---:B------:R-:W-:Y:S02]  /*2f40*/  FMUL R122, R140.reuse, R122 ;  /* 0x0000007a8c7a7220 */ /* 0x040fe40000400000 */
[----:B------:R-:W-:Y:S02]  /*2f50*/  FMUL R121, R35, R121 ;  /* 0x0000007923797220 */ /* 0x000fe40000400000 */
[----:B------:R-:W-:-:S07]  /*2f60*/  FMUL R123, R140, R123 ;  /* 0x0000007b8c7b7220 */ /* 0x000fce0000400000 */
[----:B------:R-:W-:Y:S08]  /*2f70*/  HMMA.16816.F32.BF16 R120, R124, R116, R120 ;  /* 0x000000747c78723c */ /* 0x000ff00000041878 */
[-C--:B0-----:R-:W-:Y:S08]  /*2f80*/  HMMA.16816.F32.BF16 R88, R80, R44.reuse, R88 ;  /* 0x0000002c5058723c */ /* 0x081ff00000041858 */
[----:B------:R-:W-:Y:S01]  /*2f90*/  HMMA.16816.F32.BF16 R64, R124, R44, R64 ;  /* 0x0000002c7c40723c */ /* 0x000fe20000041840 */
[----:B------:R-:W-:-:S02]  /*2fa0*/  FMUL R48, R25, R48 ;  /* 0x0000003019307220 */ /* 0x000fc40000400000 */
[----:B------:R-:W-:Y:S02]  /*2fb0*/  FMUL R50, R23, R50 ;  /* 0x0000003217327220 */ /* 0x000fe40000400000 */
[----:B------:R-:W-:Y:S02]  /*2fc0*/  FMUL R49, R25, R49 ;  /* 0x0000003119317220 */ /* 0x000fe40000400000 */
[----:B------:R-:W-:Y:S02]  /*2fd0*/  FMUL R51, R23, R51 ;  /* 0x0000003317337220 */ /* 0x000fe40000400000 */
[----:B------:R-:W-:Y:S02]  /*2fe0*/  FADD R45, R7, R32 ;  /* 0x00000020072d7221 */ /* 0x000fe40000000000 */
[----:B------:R-:W-:Y:S02]  /*2ff0*/  FADD R138, R31, R138 ;  /* 0x0000008a1f8a7221 */ /* 0x000fe40000000000 */
[----:B------:R-:W-:-:S02]  /*3000*/  FFMA R60, R60, c[0x0][0x188], -R14 ;  /* 0x000062003c3c7a23 */ /* 0x000fc4000000080e */
[----:B------:R-:W-:Y:S02]  /*3010*/  FFMA R61, R61, c[0x0][0x188], -R14 ;  /* 0x000062003d3d7a23 */ /* 0x000fe4000000080e */
[--C-:B------:R-:W-:Y:S02]  /*3020*/  FFMA R62, R62, c[0x0][0x188], -R16.reuse ;  /* 0x000062003e3e7a23 */ /* 0x100fe40000000810 */
[----:B------:R-:W-:Y:S02]  /*3030*/  FFMA R63, R63, c[0x0][0x188], -R16 ;  /* 0x000062003f3f7a23 */ /* 0x000fe40000000810 */
[--C-:B------:R-:W-:Y:S02]  /*3040*/  FFMA R56, R56, c[0x0][0x188], -R17.reuse ;  /* 0x0000620038387a23 */ /* 0x100fe40000000811 */
[----:B------:R-:W-:Y:S02]  /*3050*/  FFMA R57, R57, c[0x0][0x188], -R17 ;  /* 0x0000620039397a23 */ /* 0x000fe40000000811 */
[----:B------:R-:W-:-:S02]  /*3060*/  FADD R31, R27, R34 ;  /* 0x000000221b1f7221 */ /* 0x000fc40000000000 */
[----:B------:R-:W-:Y:S02]  /*3070*/  FADD R29, R29, R36 ;  /* 0x000000241d1d7221 */ /* 0x000fe40000000000 */
[----:B------:R-:W-:Y:S01]  /*3080*/  FADD R136, R136, R45 ;  /* 0x0000002d88887221 */ /* 0x000fe20000000000 */
[----:B------:R-:W-:Y:S01]  /*3090*/  HMMA.16816.F32.BF16 R48, R80, R116, R48 ;  /* 0x000000745030723c */ /* 0x000fe20000041830 */
[----:B------:R-:W-:Y:S02]  /*30a0*/  FFMA R100, R100, c[0x0][0x188], -R14 ;  /* 0x0000620064647a23 */ /* 0x000fe4000000080e */
[--C-:B------:R-:W-:Y:S02]  /*30b0*/  FFMA R86, R86, c[0x0][0x188], -R16.reuse ;  /* 0x0000620056567a23 */ /* 0x100fe40000000810 */
[----:B------:R-:W-:Y:S02]  /*30c0*/  FFMA R87, R87, c[0x0][0x188], -R16 ;  /* 0x0000620057577a23 */ /* 0x000fe40000000810 */
[----:B------:R-:W-:Y:S01]  /*30d0*/  FMUL R60, R60, 1.4426950216293334961 ;  /* 0x3fb8aa3b3c3c7820 */ /* 0x000fe20000400000 */
[----:B------:R-:W-:Y:S01]  /*30e0*/  HMMA.16816.F32.BF16 R88, R76, R46, R88 ;  /* 0x0000002e4c58723c */ /* 0x000fe20000041858 */
[----:B------:R-:W-:-:S02]  /*30f0*/  FMUL R61, R61, 1.4426950216293334961 ;  /* 0x3fb8aa3b3d3d7820 */ /* 0x000fc40000400000 */
[----:B------:R-:W-:Y:S02]  /*3100*/  FMUL R62, R62, 1.4426950216293334961 ;  /* 0x3fb8aa3b3e3e7820 */ /* 0x000fe40000400000 */
[----:B------:R-:W-:Y:S02]  /*3110*/  FMUL R63, R63, 1.4426950216293334961 ;  /* 0x3fb8aa3b3f3f7820 */ /* 0x000fe40000400000 */
[----:B------:R-:W-:Y:S01]  /*3120*/  FMUL R56, R56, 1.4426950216293334961 ;  /* 0x3fb8aa3b38387820 */ /* 0x000fe20000400000 */
[----:B------:R-:W-:Y:S01]  /*3130*/  HMMA.16816.F32.BF16 R64, R92, R46, R64 ;  /* 0x0000002e5c40723c */ /* 0x000fe20000041840 */
[----:B------:R-:W-:Y:S02]  /*3140*/  FMUL R57, R57, 1.4426950216293334961 ;  /* 0x3fb8aa3b39397820 */ /* 0x000fe40000400000 */
[----:B------:R-:W-:Y:S02]  /*3150*/  FADD R45, R30, R31 ;  /* 0x0000001f1e2d7221 */ /* 0x000fe40000000000 */
[----:B------:R-:W-:-:S02]  /*3160*/  FADD R37, R37, R136 ;  /* 0x0000008825257221 */ /* 0x000fc40000000000 */
[----:B------:R-:W-:Y:S01]  /*3170*/  FADD R47, R28, R29 ;  /* 0x0000001d1c2f7221 */ /* 0x000fe20000000000 */
[----:B------:R-:W-:Y:S01]  /*3180*/  HMMA.16816.F32.BF16 R120, R92, R118, R120 ;  /* 0x000000765c78723c */ /* 0x000fe20000041878 */
[----:B------:R-:W-:Y:S02]  /*3190*/  FFMA R101, R101, c[0x0][0x188], -R14 ;  /* 0x0000620065657a23 */ /* 0x000fe4000000080e */
[----:B------:R-:W-:Y:S01]  /*31a0*/  FMUL R83, R86, 1.4426950216293334961 ;  /* 0x3fb8aa3b56537820 */ /* 0x000fe20000400000 */
[----:B------:R-:W-:Y:S01]  /*31b0*/  MUFU.EX2 R81, R60 ;  /* 0x0000003c00517308 */ /* 0x000fe20000000800 */
[--C-:B------:R-:W-:Y:S01]  /*31c0*/  FFMA R102, R102, c[0x0][0x188], -R16.reuse ;  /* 0x0000620066667a23 */ /* 0x100fe20000000810 */
[----:B------:R-:W0:Y:S01]  /*31d0*/  LDSM.16.M88.4 R28, [R6+0x4000] ;  /* 0x00400000061c783b */ /* 0x000e220000000200 */
[----:B------:R-:W-:Y:S02]  /*31e0*/  FMUL R93, R100, 1.4426950216293334961 ;  /* 0x3fb8aa3b645d7820 */ /* 0x000fe40000400000 */
[----:B------:R-:W-:-:S02]  /*31f0*/  FFMA R103, R103, c[0x0][0x188], -R16 ;  /* 0x0000620067677a23 */ /* 0x000fc40000000810 */
[----:B------:R-:W-:Y:S01]  /*3200*/  FMUL R86, R87, 1.4426950216293334961 ;  /* 0x3fb8aa3b57567820 */ /* 0x000fe20000400000 */
[----:B------:R-:W-:Y:S01]  /*3210*/  MUFU.EX2 R80, R61 ;  /* 0x0000003d00507308 */ /* 0x000fe20000000800 */
[----:B------:R-:W-:Y:S02]  /*3220*/  FADD R158, R158, R37 ;  /* 0x000000259e9e7221 */ /* 0x000fe40000000000 */
[----:B------:R-:W-:Y:S02]  /*3230*/  FADD R148, R148, R45 ;  /* 0x0000002d94947221 */ /* 0x000fe40000000000 */
[----:B------:R-:W-:Y:S02]  /*3240*/  FADD R150, R150, R47 ;  /* 0x0000002f96967221 */ /* 0x000fe40000000000 */
[--C-:B------:R-:W-:Y:S01]  /*3250*/  FFMA R36, R58, c[0x0][0x188], -R33.reuse ;  /* 0x000062003a247a23 */ /* 0x100fe20000000821 */
[----:B------:R-:W-:Y:S01]  /*3260*/  MUFU.EX2 R95, R62 ;  /* 0x0000003e005f7308 */ /* 0x000fe20000000800 */
[----:B------:R-:W-:Y:S01]  /*3270*/  FFMA R37, R59, c[0x0][0x188], -R33 ;  /* 0x000062003b257a23 */ /* 0x000fe20000000821 */
[----:B------:R-:W1:Y:S01]  /*3280*/  LDSM.16.M88.4 R44, [R6+0x4400] ;  /* 0x00440000062c783b */ /* 0x000e620000000200 */
[----:B------:R-:W-:-:S02]  /*3290*/  FMUL R82, R101, 1.4426950216293334961 ;  /* 0x3fb8aa3b65527820 */ /* 0x000fc40000400000 */
[----:B------:R-:W-:-:S03]  /*32a0*/  FMUL R101, R102, 1.4426950216293334961 ;  /* 0x3fb8aa3b66657820 */ /* 0x000fc60000400000 */
[----:B------:R2:W-:Y:S01]  /*32b0*/  MUFU.EX2 R92, R63 ;  /* 0x0000003f005c7308 */ /* 0x0005e20000000800 */
[----:B------:R-:W-:-:S07]  /*32c0*/  FMUL R94, R103, 1.4426950216293334961 ;  /* 0x3fb8aa3b675e7820 */ /* 0x000fce0000400000 */
[----:B------:R-:W-:Y:S01]  /*32d0*/  MUFU.EX2 R100, R56 ;  /* 0x0000003800647308 */ /* 0x000fe20000000800 */
[----:B--2---:R-:W2:Y:S07]  /*32e0*/  LDSM.16.M88.4 R60, [R6+0x4800] ;  /* 0x00480000063c783b */ /* 0x004eae0000000200 */
[----:B------:R3:W-:Y:S01]  /*32f0*/  MUFU.EX2 R87, R57 ;  /* 0x0000003900577308 */ /* 0x0007e20000000800 */
[----:B------:R-:W-:Y:S01]  /*3300*/  FFMA R72, R72, c[0x0][0x188], -R17 ;  /* 0x0000620048487a23 */ /* 0x000fe20000000811 */
[----:B---3--:R-:W3:Y:S06]  /*3310*/  LDSM.16.M88.4 R56, [R6+0x4c00] ;  /* 0x004c00000638783b */ /* 0x008eec0000000200 */
[----:B------:R-:W-:Y:S01]  /*3320*/  MUFU.EX2 R93, R93 ;  /* 0x0000005d005d7308 */ /* 0x000fe20000000800 */
[----:B------:R-:W-:-:S02]  /*3330*/  FFMA R74, R74, c[0x0][0x188], -R33 ;  /* 0x000062004a4a7a23 */ /* 0x000fc40000000821 */
[----:B------:R-:W-:-:S05]  /*3340*/  FADD R137, R137, R138 ;  /* 0x0000008a89897221 */ /* 0x000fca0000000000 */
[----:B------:R-:W4:Y:S01]  /*3350*/  MUFU.EX2 R82, R82 ;  /* 0x0000005200527308 */ /* 0x000f220000000800 */
[----:B------:R-:W-:Y:S02]  /*3360*/  FMUL R72, R72, 1.4426950216293334961 ;  /* 0x3fb8aa3b48487820 */ /* 0x000fe40000400000 */
[----:B------:R-:W-:-:S05]  /*3370*/  FFMA R73, R73, c[0x0][0x188], -R17 ;  /* 0x0000620049497a23 */ /* 0x000fca0000000811 */
[----:B------:R-:W-:Y:S01]  /*3380*/  MUFU.EX2 R101, R101 ;  /* 0x0000006500657308 */ /* 0x000fe20000000800 */
[----:B------:R-:W-:Y:S02]  /*3390*/  FFMA R75, R75, c[0x0][0x188], -R33 ;  /* 0x000062004b4b7a23 */ /* 0x000fe40000000821 */
[----:B------:R-:W-:-:S05]  /*33a0*/  FMUL R74, R74, 1.4426950216293334961 ;  /* 0x3fb8aa3b4a4a7820 */ /* 0x000fca0000400000 */
[----:B------:R-:W5:Y:S01]  /*33b0*/  MUFU.EX2 R94, R94 ;  /* 0x0000005e005e7308 */ /* 0x000f620000000800 */
[----:B------:R-:W-:Y:S02]  /*33c0*/  FADD R148, R139, R148 ;  /* 0x000000948b947221 */ /* 0x000fe40000000000 */
[----:B------:R-:W-:Y:S02]  /*33d0*/  FADD R150, R141, R150 ;  /* 0x000000968d967221 */ /* 0x000fe40000000000 */
[--C-:B------:R-:W-:Y:S02]  /*33e0*/  FFMA R68, R68, c[0x0][0x188], -R14.reuse ;  /* 0x0000620044447a23 */ /* 0x100fe4000000080e */
[----:B------:R-:W-:Y:S01]  /*33f0*/  FADD R137, R142, R137 ;  /* 0x000000898e897221 */ /* 0x000fe20000000000 */
[----:B------:R-:W-:Y:S01]  /*3400*/  HMMA.16816.F32.BF16 R48, R76, R118, R48 ;  /* 0x000000764c30723c */ /* 0x000fe20000041830 */
[----:B------:R-:W-:Y:S02]  /*3410*/  FFMA R69, R69, c[0x0][0x188], -R14 ;  /* 0x0000620045457a23 */ /* 0x000fe4000000080e */
[----:B------:R-:W-:Y:S01]  /*3420*/  FMUL R73, R73, 1.4426950216293334961 ;  /* 0x3fb8aa3b49497820 */ /* 0x000fe20000400000 */
[----:B------:R-:W0:Y:S01]  /*3430*/  MUFU.EX2 R72, R72 ;  /* 0x0000004800487308 */ /* 0x000e220000000800 */
[----:B------:R-:W-:-:S02]  /*3440*/  FMUL R75, R75, 1.4426950216293334961 ;  /* 0x3fb8aa3b4b4b7820 */ /* 0x000fc40000400000 */
[----:B------:R-:W-:Y:S02]  /*3450*/  FADD R129, R129, R148 ;  /* 0x0000009481817221 */ /* 0x000fe40000000000 */
[----:B------:R-:W-:Y:S02]  /*3460*/  FADD R131, R131, R150 ;  /* 0x0000009683837221 */ /* 0x000fe40000000000 */
[----:B------:R-:W-:Y:S01]  /*3470*/  FMUL R68, R68, 1.4426950216293334961 ;  /* 0x3fb8aa3b44447820 */ /* 0x000fe20000400000 */
[----:B------:R-:W0:Y:S01]  /*3480*/  MUFU.EX2 R74, R74 ;  /* 0x0000004a004a7308 */ /* 0x000e220000000800 */
[----:B------:R-:W-:Y:S02]  /*3490*/  FADD R160, R160, R137 ;  /* 0x00000089a0a07221 */ /* 0x000fe40000000000 */
[----:B------:R-:W-:Y:S02]  /*34a0*/  FMUL R36, R36, 1.4426950216293334961 ;  /* 0x3fb8aa3b24247820 */ /* 0x000fe40000400000 */
[----:B------:R-:W-:-:S02]  /*34b0*/  FMUL R37, R37, 1.4426950216293334961 ;  /* 0x3fb8aa3b25257820 */ /* 0x000fc40000400000 */
[----:B------:R-:W-:Y:S01]  /*34c0*/  FMUL R69, R69, 1.4426950216293334961 ;  /* 0x3fb8aa3b45457820 */ /* 0x000fe20000400000 */
[----:B------:R-:W0:Y:S01]  /*34d0*/  MUFU.EX2 R73, R73 ;  /* 0x0000004900497308 */ /* 0x000e220000000800 */
[----:B------:R-:W-:Y:S02]  /*34e0*/  FADD R128, R128, R129 ;  /* 0x0000008180807221 */ /* 0x000fe40000000000 */
[----:B------:R-:W-:Y:S02]  /*34f0*/  FADD R149, R149, R158 ;  /* 0x0000009e95957221 */ /* 0x000fe40000000000 */
[----:B------:R-:W-:Y:S02]  /*3500*/  FADD R130, R130, R131 ;  /* 0x0000008382827221 */ /* 0x000fe40000000000 */
[----:B------:R-:W-:Y:S01]  /*3510*/  FFMA R84, R84, c[0x0][0x188], -R14 ;  /* 0x0000620054547a23 */ /* 0x000fe2000000080e */
[----:B------:R4:W-:Y:S01]  /*3520*/  MUFU.EX2 R78, R68 ;  /* 0x00000044004e7308 */ /* 0x0009e20000000800 */
[----:B------:R-:W-:-:S02]  /*3530*/  FFMA R70, R70, c[0x0][0x188], -R16 ;  /* 0x0000620046467a23 */ /* 0x000fc40000000810 */
[----:B------:R-:W-:Y:S02]  /*3540*/  FADD R160, R151, R160 ;  /* 0x000000a097a07221 */ /* 0x000fe40000000000 */
[----:B------:R-:W-:Y:S02]  /*3550*/  FFMA R71, R71, c[0x0][0x188], -R16 ;  /* 0x0000620047477a23 */ /* 0x000fe40000000810 */
[----:B------:R-:W-:Y:S01]  /*3560*/  FFMA R104, R104, c[0x0][0x188], -R17 ;  /* 0x0000620068687a23 */ /* 0x000fe20000000811 */
[----:B------:R-:W0:Y:S01]  /*3570*/  MUFU.EX2 R75, R75 ;  /* 0x0000004b004b7308 */ /* 0x000e220000000800 */
[----:B----4-:R-:W-:Y:S01]  /*3580*/  F2FP.BF16.PACK_AB R68, R82, R93 ;  /* 0x0000005d5244723e */ /* 0x010fe200000010ff */
[----:B------:R-:W-:Y:S02]  /*3590*/  FADD R93, R93, R128 ;  /* 0x000000805d5d7221 */ /* 0x000fe40000000000 */
[----:B------:R-:W-:Y:S02]  /*35a0*/  FFMA R106, R106, c[0x0][0x188], -R33 ;  /* 0x000062006a6a7a23 */ /* 0x000fe40000000821 */
[----:B------:R-:W-:-:S02]  /*35b0*/  FFMA R85, R85, c[0x0][0x188], -R14 ;  /* 0x0000620055557a23 */ /* 0x000fc4000000080e */
[----:B------:R5:W-:Y:S01]  /*35c0*/  MUFU.EX2 R79, R69 ;  /* 0x00000045004f7308 */ /* 0x000be20000000800 */
[----:B------:R-:W-:Y:S02]  /*35d0*/  FADD R152, R152, R149 ;  /* 0x0000009598987221 */ /* 0x000fe40000000000 */
[----:B------:R-:W-:Y:S02]  /*35e0*/  FMUL R76, R84, 1.4426950216293334961 ;  /* 0x3fb8aa3b544c7820 */ /* 0x000fe40000400000 */
[----:B------:R-:W-:-:S03]  /*35f0*/  FMUL R70, R70, 1.4426950216293334961 ;  /* 0x3fb8aa3b46467820 */ /* 0x000fc60000400000 */
[----:B------:R-:W-:Y:S01]  /*3600*/  MUFU.EX2 R36, R36 ;  /* 0x0000002400247308 */ /* 0x000fe20000000800 */
[----:B-----5:R-:W-:Y:S01]  /*3610*/  F2FP.BF16.PACK_AB R69, R94, R101 ;  /* 0x000000655e45723e */ /* 0x020fe200000010ff */
[----:B------:R-:W-:Y:S02]  /*3620*/  FADD R101, R101, R130 ;  /* 0x0000008265657221 */ /* 0x000fe40000000000 */
[----:B------:R-:W-:-:S04]  /*3630*/  FADD R153, R153, R160 ;  /* 0x000000a099997221 */ /* 0x000fc80000000000 */
[----:B------:R-:W4:Y:S01]  /*3640*/  MUFU.EX2 R37, R37 ;  /* 0x0000002500257308 */ /* 0x000f220000000800 */
[----:B------:R-:W-:Y:S02]  /*3650*/  FMUL R71, R71, 1.4426950216293334961 ;  /* 0x3fb8aa3b47477820 */ /* 0x000fe40000400000 */
[----:B------:R-:W-:Y:S02]  /*3660*/  FMUL R7, R104, 1.4426950216293334961 ;  /* 0x3fb8aa3b68077820 */ /* 0x000fe40000400000 */
[----:B------:R-:W-:Y:S02]  /*3670*/  FFMA R105, R105, c[0x0][0x188], -R17 ;  /* 0x0000620069697a23 */ /* 0x000fe40000000811 */
[----:B------:R-:W-:Y:S02]  /*3680*/  FFMA R107, R107, c[0x0][0x188], -R33 ;  /* 0x000062006b6b7a23 */ /* 0x000fe40000000821 */
[----:B------:R-:W-:Y:S02]  /*3690*/  FMUL R106, R106, 1.4426950216293334961 ;  /* 0x3fb8aa3b6a6a7820 */ /* 0x000fe40000400000 */
[----:B------:R-:W-:Y:S01]  /*36a0*/  FADD R82, R82, R93 ;  /* 0x0000005d52527221 */ /* 0x000fe20000000000 */
[----:B------:R5:W-:Y:S01]  /*36b0*/  MUFU.EX2 R84, R70 ;  /* 0x0000004600547308 */ /* 0x000be20000000800 */
[----:B------:R-:W-:-:S02]  /*36c0*/  FADD R143, R143, R152 ;  /* 0x000000988f8f7221 */ /* 0x000fc40000000000 */
[----:B------:R-:W-:Y:S02]  /*36d0*/  FADD R94, R94, R101 ;  /* 0x000000655e5e7221 */ /* 0x000fe40000000000 */
[----:B------:R-:W-:Y:S02]  /*36e0*/  FMUL R77, R85, 1.4426950216293334961 ;  /* 0x3fb8aa3b554d7820 */ /* 0x000fe40000400000 */
[----:B------:R-:W-:Y:S01]  /*36f0*/  FADD R153, R154, R153 ;  /* 0x000000999a997221 */ /* 0x000fe20000000000 */
[----:B------:R0:W-:Y:S01]  /*3700*/  MUFU.EX2 R85, R71 ;  /* 0x0000004700557308 */ /* 0x0001e20000000800 */
[----:B------:R-:W-:Y:S01]  /*3710*/  FMUL R32, R105, 1.4426950216293334961 ;  /* 0x3fb8aa3b69207820 */ /* 0x000fe20000400000 */
[----:B-----5:R-:W-:Y:S01]  /*3720*/  F2FP.BF16.PACK_AB R70, R80, R81 ;  /* 0x000000515046723e */ /* 0x020fe200000010ff */
[----:B------:R-:W-:Y:S02]  /*3730*/  FFMA R96, R96, c[0x0][0x188], -R17 ;  /* 0x0000620060607a23 */ /* 0x000fe40000000811 */
[----:B------:R-:W-:-:S02]  /*3740*/  FFMA R98, R98, c[0x0][0x188], -R33 ;  /* 0x0000620062627a23 */ /* 0x000fc40000000821 */
[----:B------:R-:W-:Y:S01]  /*3750*/  FADD R81, R81, R82 ;  /* 0x0000005251517221 */ /* 0x000fe20000000000 */
[----:B------:R-:W5:Y:S01]  /*3760*/  MUFU.EX2 R76, R76 ;  /* 0x0000004c004c7308 */ /* 0x000f620000000800 */
[----:B0-----:R-:W-:Y:S01]  /*3770*/  F2FP.BF16.PACK_AB R71, R92, R95 ;  /* 0x0000005f5c47723e */ /* 0x001fe200000010ff */
[----:B------:R-:W-:Y:S02]  /*3780*/  FMUL R107, R107, 1.4426950216293334961 ;  /* 0x3fb8aa3b6b6b7820 */ /* 0x000fe40000400000 */
[----:B------:R-:W-:Y:S02]  /*3790*/  FFMA R97, R97, c[0x0][0x188], -R17 ;  /* 0x0000620061617a23 */ /* 0x000fe40000000811 */
[----:B------:R-:W-:Y:S02]  /*37a0*/  FADD R95, R95, R94 ;  /* 0x0000005e5f5f7221 */ /* 0x000fe40000000000 */
[----:B------:R-:W0:Y:S01]  /*37b0*/  MUFU.EX2 R7, R7 ;  /* 0x0000000700077308 */ /* 0x000e220000000800 */
[----:B------:R-:W-:-:S02]  /*37c0*/  FADD R82, R72, R143 ;  /* 0x0000008f48527221 */ /* 0x000fc40000000000 */
[----:B------:R-:W-:Y:S02]  /*37d0*/  FADD R94, R74, R153 ;  /* 0x000000994a5e7221 */ /* 0x000fe40000000000 */
[----:B------:R-:W-:-:S03]  /*37e0*/  FMUL R27, R96, 1.4426950216293334961 ;  /* 0x3fb8aa3b601b7820 */ /* 0x000fc60000400000 */
[----:B------:R-:W0:Y:S01]  /*37f0*/  MUFU.EX2 R83, R83 ;  /* 0x0000005300537308 */ /* 0x000e220000000800 */
[----:B------:R-:W-:Y:S02]  /*3800*/  FFMA R99, R99, c[0x0][0x188], -R33 ;  /* 0x0000620063637a23 */ /* 0x000fe40000000821 */
[----:B------:R-:W-:Y:S01]  /*3810*/  FMUL R98, R98, 1.4426950216293334961 ;  /* 0x3fb8aa3b62627820 */ /* 0x000fe20000400000 */
[----:B------:R-:W-:Y:S01]  /*3820*/  F2FP.BF16.PACK_AB R72, R73, R72 ;  /* 0x000000484948723e */ /* 0x000fe200000010ff */
[----:B------:R-:W-:-:S03]  /*3830*/  FMUL R34, R97, 1.4426950216293334961 ;  /* 0x3fb8aa3b61227820 */ /* 0x000fc60000400000 */
[----:B------:R-:W0:Y:S01]  /*3840*/  MUFU.EX2 R106, R106 ;  /* 0x0000006a006a7308 */ /* 0x000e220000000800 */
[----:B------:R-:W-:Y:S01]  /*3850*/  FADD R93, R73, R82 ;  /* 0x00000052495d7221 */ /* 0x000fe20000000000 */
[C---:B------:R-:W-:Y:S01]  /*3860*/  F2FP.BF16.PACK_AB R73, R75.reuse, R74 ;  /* 0x0000004a4b49723e */ /* 0x040fe200000010ff */
[----:B------:R-:W-:Y:S01]  /*3870*/  FADD R97, R75, R94 ;  /* 0x0000005e4b617221 */ /* 0x000fe20000000000 */
[C---:B------:R-:W-:Y:S04]  /*3880*/  HMMA.16816.F32.BF16 R52, R68.reuse, R28, R52 ;  /* 0x0000001c4434723c */ /* 0x040fe80000041834 */
[----:B------:R-:W0:Y:S01]  /*3890*/  MUFU.EX2 R77, R77 ;  /* 0x0000004d004d7308 */ /* 0x000e220000000800 */
[----:B------:R-:W-:Y:S01]  /*38a0*/  F2FP.BF16.PACK_AB R74, R87, R100 ;  /* 0x00000064574a723e */ /* 0x000fe200000010ff */
[----:B------:R-:W-:Y:S01]  /*38b0*/  FMUL R99, R99, 1.4426950216293334961 ;  /* 0x3fb8aa3b63637820 */ /* 0x000fe20000400000 */
[----:B----4-:R-:W-:Y:S01]  /*38c0*/  F2FP.BF16.PACK_AB R75, R37, R36 ;  /* 0x00000024254b723e */ /* 0x010fe200000010ff */
[----:B-1----:R-:W-:Y:S04]  /*38d0*/  HMMA.16816.F32.BF16 R108, R68, R44, R108 ;  /* 0x0000002c446c723c */ /* 0x002fe8000004186c */
[----:B------:R-:W1:Y:S01]  /*38e0*/  MUFU.EX2 R32, R32 ;  /* 0x0000002000207308 */ /* 0x000e620000000800 */
[----:B------:R-:W-:-:S03]  /*38f0*/  FADD R36, R36, R97 ;  /* 0x0000006124247221 */ /* 0x000fc60000000000 */
[C---:B--2---:R-:W-:Y:S04]  /*3900*/  HMMA.16816.F32.BF16 R88, R68.reuse, R60, R88 ;  /* 0x0000003c4458723c */ /* 0x044fe80000041858 */
[----:B------:R-:W2:Y:S04]  /*3910*/  MUFU.EX2 R86, R86 ;  /* 0x0000005600567308 */ /* 0x000ea80000000800 */
[----:B---3--:R-:W-:Y:S04]  /*3920*/  HMMA.16816.F32.BF16 R48, R68, R56, R48 ;  /* 0x000000384430723c */ /* 0x008fe80000041830 */
[----:B------:R-:W3:Y:S03]  /*3930*/  MUFU.EX2 R107, R107 ;  /* 0x0000006b006b7308 */ /* 0x000ee60000000800 */
[----:B------:R-:W-:-:S02]  /*3940*/  FADD R68, R100, R93 ;  /* 0x0000005d64447221 */ /* 0x000fc40000000000 */
[----:B------:R-:W-:-:S03]  /*3950*/  FADD R81, R80, R81 ;  /* 0x0000005150517221 */ /* 0x000fc60000000000 */
[----:B------:R-:W4:Y:S01]  /*3960*/  MUFU.EX2 R27, R27 ;  /* 0x0000001b001b7308 */ /* 0x000f220000000800 */
[----:B------:R-:W-:Y:S01]  /*3970*/  FADD R68, R87, R68 ;  /* 0x0000004457447221 */ /* 0x000fe20000000000 */
[----:B------:R-:W-:Y:S01]  /*3980*/  HMMA.16816.F32.BF16 R132, R72, R28, R132 ;  /* 0x0000001c4884723c */ /* 0x000fe20000041884 */
[----:B------:R-:W-:-:S05]  /*3990*/  FADD R92, R92, R95 ;  /* 0x0000005f5c5c7221 */ /* 0x000fca0000000000 */
[----:B------:R-:W1:Y:S01]  /*39a0*/  MUFU.EX2 R98, R98 ;  /* 0x0000006200627308 */ /* 0x000e620000000800 */
[----:B------:R-:W-:Y:S02]  /*39b0*/  FADD R69, R37, R36 ;  /* 0x0000002425457221 */ /* 0x000fe40000000000 */
[----:B-----5:R-:W-:Y:S02]  /*39c0*/  FADD R28, R76, R81 ;  /* 0x000000514c1c7221 */ /* 0x020fe40000000000 */
[----:B0-----:R-:W-:-:S03]  /*39d0*/  FADD R71, R7, R68 ;  /* 0x0000004407477221 */ /* 0x001fc60000000000 */
[----:B------:R-:W0:Y:S01]  /*39e0*/  MUFU.EX2 R34, R34 ;  /* 0x0000002200227308 */ /* 0x000e220000000800 */
[----:B------:R-:W-:Y:S02]  /*39f0*/  FADD R37, R83, R92 ;  /* 0x0000005c53257221 */ /* 0x000fe40000000000 */
[----:B------:R-:W-:-:S05]  /*3a00*/  FADD R36, R106, R69 ;  /* 0x000000456a247221 */ /* 0x000fca0000000000 */
[----:B------:R-:W5:Y:S01]  /*3a10*/  MUFU.EX2 R99, R99 ;  /* 0x0000006300637308 */ /* 0x000f620000000800 */
[----:B------:R-:W-:Y:S02]  /*3a20*/  FADD R29, R77, R28 ;  /* 0x0000001c4d1d7221 */ /* 0x000fe40000000000 */
[----:B-1----:R-:W-:Y:S02]  /*3a30*/  FADD R68, R32, R71 ;  /* 0x0000004720447221 */ /* 0x002fe40000000000 */
[----:B--2---:R-:W-:Y:S02]  /*3a40*/  FADD R37, R86, R37 ;  /* 0x0000002556257221 */ /* 0x004fe40000000000 */
[----:B---3--:R-:W-:Y:S02]  /*3a50*/  FADD R69, R107, R36 ;  /* 0x000000246b457221 */ /* 0x008fe40000000000 */
[----:B------:R-:W-:Y:S02]  /*3a60*/  FADD R28, R78, R29 ;  /* 0x0000001d4e1c7221 */ /* 0x000fe40000000000 */
[----:B----4-:R-:W-:-:S02]  /*3a70*/  FADD R29, R27, R68 ;  /* 0x000000441b1d7221 */ /* 0x010fc40000000000 */
[----:B------:R-:W-:Y:S02]  /*3a80*/  FADD R36, R84, R37 ;  /* 0x0000002554247221 */ /* 0x000fe40000000000 */
[----:B------:R-:W-:Y:S02]  /*3a90*/  FADD R68, R98, R69 ;  /* 0x0000004562447221 */ /* 0x000fe40000000000 */
[----:B------:R-:W-:Y:S02]  /*3aa0*/  FADD R36, R85, R36 ;  /* 0x0000002455247221 */ /* 0x000fe40000000000 */
[----:B0-----:R-:W-:Y:S02]  /*3ab0*/  FADD R29, R34, R29 ;  /* 0x0000001d221d7221 */ /* 0x001fe40000000000 */
[----:B-----5:R-:W-:Y:S02]  /*3ac0*/  FADD R37, R99, R68 ;  /* 0x0000004463257221 */ /* 0x020fe40000000000 */
[----:B------:R-:W-:Y:S01]  /*3ad0*/  FADD R28, R79, R28 ;  /* 0x0000001c4f1c7221 */ /* 0x000fe20000000000 */
[C---:B------:R-:W-:Y:S01]  /*3ae0*/  HMMA.16816.F32.BF16 R112, R72.reuse, R44, R112 ;  /* 0x0000002c4870723c */ /* 0x040fe20000041870 */
[----:B------:R-:W0:Y:S04]  /*3af0*/  SHFL.BFLY PT, R81, R36, 0x2, 0x1f ;  /* 0x0c401f0024517f89 */ /* 0x000e2800000e0000 */
[----:B------:R-:W1:Y:S04]  /*3b00*/  SHFL.BFLY PT, R44, R29, 0x2, 0x1f ;  /* 0x0c401f001d2c7f89 */ /* 0x000e6800000e0000 */
[----:B------:R-:W2:Y:S04]  /*3b10*/  SHFL.BFLY PT, R80, R37, 0x2, 0x1f ;  /* 0x0c401f0025507f89 */ /* 0x000ea800000e0000 */
[----:B------:R-:W3:Y:S01]  /*3b20*/  SHFL.BFLY PT, R45, R28, 0x2, 0x1f ;  /* 0x0c401f001c2d7f89 */ /* 0x000ee200000e0000 */
[C---:B------:R-:W-:Y:S08]  /*3b30*/  HMMA.16816.F32.BF16 R64, R72.reuse, R60, R64 ;  /* 0x0000003c4840723c */ /* 0x040ff00000041840 */
[----:B------:R-:W-:Y:S01]  /*3b40*/  HMMA.16816.F32.BF16 R120, R72, R56, R120 ;  /* 0x000000384878723c */ /* 0x000fe20000041878 */
[----:B0-----:R-:W-:-:S02]  /*3b50*/  FADD R81, R36, R81 ;  /* 0x0000005124517221 */ /* 0x001fc40000000000 */
[----:B-1----:R-:W-:Y:S02]  /*3b60*/  FADD R44, R29, R44 ;  /* 0x0000002c1d2c7221 */ /* 0x002fe40000000000 */
[----:B--2---:R-:W-:Y:S02]  /*3b70*/  FADD R80, R37, R80 ;  /* 0x0000005025507221 */ /* 0x004fe40000000000 */
[----:B------:R-:W-:Y:S01]  /*3b80*/  F2FP.BF16.PACK_AB R72, R32, R7 ;  /* 0x000000072048723e */ /* 0x000fe200000010ff */
[----:B---3--:R-:W-:Y:S01]  /*3b90*/  FADD R45, R28, R45 ;  /* 0x0000002d1c2d7221 */ /* 0x008fe20000000000 */
[----:B------:R-:W-:Y:S01]  /*3ba0*/  F2FP.BF16.PACK_AB R74, R34, R27 ;  /* 0x0000001b224a723e */ /* 0x000fe200000010ff */
[----:B------:R-:W0:Y:S04]  /*3bb0*/  SHFL.BFLY PT, R32, R81, 0x1, 0x1f ;  /* 0x0c201f0051207f89 */ /* 0x000e2800000e0000 */
[----:B------:R-:W1:Y:S04]  /*3bc0*/  SHFL.BFLY PT, R7, R44, 0x1, 0x1f ;  /* 0x0c201f002c077f89 */ /* 0x000e6800000e0000 */
[----:B------:R-:W2:Y:S04]  /*3bd0*/  SHFL.BFLY PT, R27, R80, 0x1, 0x1f ;  /* 0x0c201f00501b7f89 */ /* 0x000ea800000e0000 */
[----:B------:R-:W3:Y:S01]  /*3be0*/  SHFL.BFLY PT, R28, R45, 0x1, 0x1f ;  /* 0x0c201f002d1c7f89 */ /* 0x000ee200000e0000 */
[----:B------:R-:W-:-:S04]  /*3bf0*/  IADD3 R5, R5, 0x40, RZ ;  /* 0x0000004005057810 */ /* 0x000fc80007ffe0ff */
[----:B------:R-:W-:Y:S02]  /*3c00*/  ISETP.GE.AND P0, PT, R5, c[0x0][0x1d0], PT ;  /* 0x0000740005007a0c */ /* 0x000fe40003f06270 */
[----:B------:R-:W-:Y:S02]  /*3c10*/  F2FP.BF16.PACK_AB R68, R77, R76 ;  /* 0x0000004c4d44723e */ /* 0x000fe400000010ff */
[----:B------:R-:W-:Y:S02]  /*3c20*/  F2FP.BF16.PACK_AB R70, R79, R78 ;  /* 0x0000004e4f46723e */ /* 0x000fe400000010ff */
[----:B------:R-:W-:Y:S02]  /*3c30*/  F2FP.BF16.PACK_AB R69, R86, R83 ;  /* 0x000000535645723e */ /* 0x000fe400000010ff */
[----:B------:R-:W-:Y:S02]  /*3c40*/  F2FP.BF16.PACK_AB R71, R85, R84 ;  /* 0x000000545547723e */ /* 0x000fe400000010ff */
[----:B------:R-:W-:-:S02]  /*3c50*/  F2FP.BF16.PACK_AB R73, R107, R106 ;  /* 0x0000006a6b49723e */ /* 0x000fc400000010ff */
[----:B------:R-:W-:Y:S01]  /*3c60*/  F2FP.BF16.PACK_AB R75, R99, R98 ;  /* 0x00000062634b723e */ /* 0x000fe200000010ff */
[----:B0-----:R-:W-:Y:S01]  /*3c70*/  FADD R32, R81, R32 ;  /* 0x0000002051207221 */ /* 0x001fe20000000000 */
[----:B------:R-:W-:Y:S01]  /*3c80*/  MOV R29, 0x40 ;  /* 0x00000040001d7802 */ /* 0x000fe20000000f00 */
[----:B-1----:R-:W-:Y:S02]  /*3c90*/  FADD R7, R44, R7 ;  /* 0x000000072c077221 */ /* 0x002fe40000000000 */
[----:B--2---:R-:W-:Y:S01]  /*3ca0*/  FADD R27, R80, R27 ;  /* 0x0000001b501b7221 */ /* 0x004fe20000000000 */
[----:B------:R-:W-:Y:S01]  /*3cb0*/  HMMA.16816.F32.BF16 R52, R68, R30, R52 ;  /* 0x0000001e4434723c */ /* 0x000fe20000041834 */
[----:B---3--:R-:W-:Y:S01]  /*3cc0*/  FADD R28, R45, R28 ;  /* 0x0000001c2d1c7221 */ /* 0x008fe20000000000 */
[----:B------:R-:W-:Y:S01]  /*3cd0*/  MOV R36, R17 ;  /* 0x0000001100247202 */ /* 0x000fe20000000f00 */
[----:B------:R-:W-:Y:S01]  /*3ce0*/  FFMA R24, R23, R24, R32 ;  /* 0x0000001817187223 */ /* 0x000fe20000000020 */
[----:B------:R-:W-:Y:S01]  /*3cf0*/  MOV R23, R14 ;  /* 0x0000000e00177202 */ /* 0x000fe20000000f00 */
[----:B------:R-:W-:-:S03]  /*3d00*/  FFMA R22, R35, R22, R7 ;  /* 0x0000001623167223 */ /* 0x000fc60000000007 */
[----:B------:R-:W-:Y:S01]  /*3d10*/  HMMA.16816.F32.BF16 R108, R68, R46, R108 ;  /* 0x0000002e446c723c */ /* 0x000fe2000004186c */
[----:B------:R-:W-:Y:S01]  /*3d20*/  FFMA R21, R140, R21, R27 ;  /* 0x000000158c157223 */ /* 0x000fe2000000001b */
[----:B------:R-:W-:Y:S01]  /*3d30*/  MOV R7, R16 ;  /* 0x0000001000077202 */ /* 0x000fe20000000f00 */
[C---:B------:R-:W-:Y:S01]  /*3d40*/  IMAD R8, R29.reuse, c[0x0][0x1b4], R8 ;  /* 0x00006d001d087a24 */ /* 0x040fe200078e0208 */
[----:B------:R-:W-:Y:S01]  /*3d50*/  MOV R140, R33 ;  /* 0x00000021008c7202 */ /* 0x000fe20000000f00 */
[----:B------:R-:W-:-:S03]  /*3d60*/  IMAD R15, R29, c[0x0][0x1a4], R15 ;  /* 0x000069001d0f7a24 */ /* 0x000fc600078e020f */
[----:B------:R-:W-:Y:S01]  /*3d70*/  HMMA.16816.F32.BF16 R88, R68, R62, R88 ;  /* 0x0000003e4458723c */ /* 0x000fe20000041858 */
[----:B------:R-:W-:-:S07]  /*3d80*/  FFMA R26, R25, R26, R28 ;  /* 0x0000001a191a7223 */ /* 0x000fce000000001c */
[----:B------:R-:W-:Y:S08]  /*3d90*/  HMMA.16816.F32.BF16 R48, R68, R58, R48 ;  /* 0x0000003a4430723c */ /* 0x000ff00000041830 */
[C---:B------:R-:W-:Y:S08]  /*3da0*/  HMMA.16816.F32.BF16 R132, R72.reuse, R30, R132 ;  /* 0x0000001e4884723c */ /* 0x040ff00000041884 */
[C---:B------:R-:W-:Y:S08]  /*3db0*/  HMMA.16816.F32.BF16 R112, R72.reuse, R46, R112 ;  /* 0x0000002e4870723c */ /* 0x040ff00000041870 */
[C---:B------:R-:W-:Y:S08]  /*3dc0*/  HMMA.16816.F32.BF16 R64, R72.reuse, R62, R64 ;  /* 0x0000003e4840723c */ /* 0x040ff00000041840 */
[----:B------:R-:W-:Y:S01]  /*3dd0*/  HMMA.16816.F32.BF16 R120, R72, R58, R120 ;  /* 0x0000003a4878723c */ /* 0x000fe20000041878 */
[----:B------:R-:W-:Y:S01]  /*3de0*/  @P0 CALL.REL.NOINC `(.L_x_0) ;  /* 0x0000001000000944 */ /* 0x000fe20003c00000 */
[----:B------:R-:W-:Y:S06]  /*3df0*/  BRA `(.L_x_1) ;  /* 0xffffd76000007947 */ /* 0x000fec000383ffff */
.L_x_0:
[----:B------:R-:W-:Y:S01]  /*3e00*/  SHF.R.U32.HI R6, RZ, 0x1, R0 ;  /* 0x00000001ff067819 */ /* 0x000fe20000011600 */
[----:B------:R-:W-:Y:S01]  /*3e10*/  IMAD R19, R4, c[0x0][0x1c4], RZ ;  /* 0x0000710004137a24 */ /* 0x000fe200078e02ff */
[----:B------:R-:W-:Y:S01]  /*3e20*/  SHF.L.U32 R15, R0, 0x2, RZ ;  /* 0x00000002000f7819 */ /* 0x000fe200000006ff */
[----:B------:R-:W-:Y:S01]  /*3e30*/  IMAD R13, R2, c[0x0][0x1c0], RZ ;  /* 0x00007000020d7a24 */ /* 0x000fe200078e02ff */
[----:B------:R-:W-:Y:S01]  /*3e40*/  LOP3.LUT R5, R11, 0x38, RZ, 0xc0, !PT ;  /* 0x000000380b057812 */ /* 0x000fe200078ec0ff */
[----:B------:R-:W-:Y:S01]  /*3e50*/  BAR.SYNC.DEFER_BLOCKING 0x0 ;  /* 0x0000000000007b1d */ /* 0x000fe20000010000 */
[----:B------:R-:W-:Y:S01]  /*3e60*/  LOP3.LUT R7, R6, 0x4, RZ, 0xc0, !PT ;  /* 0x0000000406077812 */ /* 0x000fe200078ec0ff */
[----:B------:R-:W-:Y:S01]  /*3e70*/  IMAD R2, R2, c[0x0][0x1cc], RZ ;  /* 0x0000730002027a24 */ /* 0x000fe200078e02ff */
[----:B------:R-:W-:-:S02]  /*3e80*/  LOP3.LUT R8, R15, 0x3c0, RZ, 0xc0, !PT ;  /* 0x000003c00f087812 */ /* 0x000fc400078ec0ff */
[----:B------:R-:W-:Y:S02]  /*3e90*/  MOV R36, R24 ;  /* 0x0000001800247202 */ /* 0x000fe40000000f00 */
[----:B------:R-:W-:Y:S02]  /*3ea0*/  MOV R47, R26 ;  /* 0x0000001a002f7202 */ /* 0x000fe40000000f00 */
[----:B------:R-:W-:Y:S01]  /*3eb0*/  IADD3 R5, R7, R5, R8 ;  /* 0x0000000507057210 */ /* 0x000fe20007ffe008 */
[C---:B------:R-:W-:Y:S01]  /*3ec0*/  FMUL R7, R36.reuse, 8388608 ;  /* 0x4b00000024077820 */ /* 0x040fe20000400000 */
[----:B------:R-:W-:Y:S01]  /*3ed0*/  MOV R34, R22 ;  /* 0x0000001600227202 */ /* 0x000fe20000000f00 */
[----:B------:R-:W-:Y:S01]  /*3ee0*/  FMUL R6, R47, 8388608 ;  /* 0x4b0000002f067820 */ /* 0x000fe20000400000 */
[----:B------:R-:W-:Y:S02]  /*3ef0*/  FSETP.GEU.AND P2, PT, R36, 1.175494350822287508e-38, PT ;  /* 0x008000002400780b */ /* 0x000fe40003f4e000 */
[----:B------:R-:W-:-:S02]  /*3f00*/  MOV R30, R21 ;  /* 0x00000015001e7202 */ /* 0x000fc40000000f00 */
[C---:B------:R-:W-:Y:S02]  /*3f10*/  SHF.L.U32 R20, R0.reuse, 0x9, RZ ;  /* 0x0000000900147819 */ /* 0x040fe400000006ff */
[C---:B------:R-:W-:Y:S02]  /*3f20*/  SHF.L.U32 R24, R0.reuse, 0x5, RZ ;  /* 0x0000000500187819 */ /* 0x040fe400000006ff */
[----:B------:R-:W-:Y:S02]  /*3f30*/  SHF.L.U32 R0, R0, 0xb, RZ ;  /* 0x0000000b00007819 */ /* 0x000fe400000006ff */
[----:B------:R-:W-:Y:S02]  /*3f40*/  FSETP.GEU.AND P0, PT, R47, 1.175494350822287508e-38, PT ;  /* 0x008000002f00780b */ /* 0x000fe40003f0e000 */
[----:B------:R-:W-:Y:S01]  /*3f50*/  FSEL R59, R7, R36, !P2 ;  /* 0x00000024073b7208 */ /* 0x000fe20005000000 */
[----:B------:R-:W-:Y:S01]  /*3f60*/  FMUL R7, R34, 8388608 ;  /* 0x4b00000022077820 */ /* 0x000fe20000400000 */
[----:B------:R-:W-:-:S02]  /*3f70*/  FSETP.GT.AND P1, PT, |R30|, 8.50705917302346158658e+37, PT ;  /* 0x7e8000001e00780b */ /* 0x000fc40003f24200 */
[----:B------:R-:W-:Y:S02]  /*3f80*/  FSETP.GEU.AND P3, PT, R34, 1.175494350822287508e-38, PT ;  /* 0x008000002200780b */ /* 0x000fe40003f6e000 */
[----:B------:R-:W-:Y:S02]  /*3f90*/  LOP3.LUT R28, R0, 0x3000, RZ, 0xc0, !PT ;  /* 0x00003000001c7812 */ /* 0x000fe400078ec0ff */
[----:B------:R-:W-:Y:S02]  /*3fa0*/  FSEL R57, R6, R47, !P0 ;  /* 0x0000002f06397208 */ /* 0x000fe40004000000 */
[----:B------:R-:W-:Y:S02]  /*3fb0*/  FSEL R0, RZ, -23, P0 ;  /* 0xc1b80000ff007808 */ /* 0x000fe40000000000 */
[C---:B------:R-:W-:Y:S02]  /*3fc0*/  FSETP.GEU.AND P0, PT, |R30|.reuse, 1.175494350822287508e-38, PT ;  /* 0x008000001e00780b */ /* 0x040fe40003f0e200 */
[----:B------:R-:W-:Y:S01]  /*3fd0*/  FSEL R58, R7, R34, !P3 ;  /* 0x00000022073a7208 */ /* 0x000fe20005800000 */
[C---:B------:R-:W-:Y:S01]  /*3fe0*/  FMUL R7, R30.reuse, 8388608 ;  /* 0x4b0000001e077820 */ /* 0x040fe20000400000 */
[----:B------:R-:W-:Y:S01]  /*3ff0*/  FSETP.GEU.AND P4, PT, R30, 1.175494350822287508e-38, PT ;  /* 0x008000001e00780b */ /* 0x000fe20003f8e000 */
[----:B------:R-:W-:Y:S01]  /*4000*/  @P1 FMUL R123, R123, 0.25 ;  /* 0x3e8000007b7b1820 */ /* 0x000fe20000400000 */
[----:B------:R-:W-:Y:S01]  /*4010*/  IADD3 R6, R57, -0x3f3504f3, RZ ;  /* 0xc0cafb0d39067810 */ /* 0x000fe20007ffe0ff */
[----:B------:R-:W-:Y:S01]  /*4020*/  @P1 FMUL R122, R122, 0.25 ;  /* 0x3e8000007a7a1820 */ /* 0x000fe20000400000 */
[----:B------:R-:W-:Y:S01]  /*4030*/  FSEL R60, R7, R30, !P4 ;  /* 0x0000001e073c7208 */ /* 0x000fe20006000000 */
[----:B------:R-:W-:Y:S01]  /*4040*/  @P1 FMUL R30, R30, 0.25 ;  /* 0x3e8000001e1e1820 */ /* 0x000fe20000400000 */
[----:B------:R-:W-:Y:S01]  /*4050*/  LOP3.LUT R26, R15, 0x70, RZ, 0xc0, !PT ;  /* 0x000000700f1a7812 */ /* 0x000fe200078ec0ff */
[----:B------:R-:W-:Y:S01]  /*4060*/  @P1 FMUL R67, R67, 0.25 ;  /* 0x3e80000043431820 */ /* 0x000fe20000400000 */
[----:B------:R-:W-:Y:S01]  /*4070*/  LOP3.LUT R21, R20, 0x3000, RZ, 0xc0, !PT ;  /* 0x0000300014157812 */ /* 0x000fe200078ec0ff */
[----:B------:R-:W-:Y:S01]  /*4080*/  @P1 FMUL R66, R66, 0.25 ;  /* 0x3e80000042421820 */ /* 0x000fe20000400000 */
[----:B------:R-:W-:Y:S01]  /*4090*/  LOP3.LUT R8, R6, 0xff800000, RZ, 0xc0, !PT ;  /* 0xff80000006087812 */ /* 0x000fe200078ec0ff */
[----:B------:R-:W-:Y:S01]  /*40a0*/  @P1 FMUL R115, R115, 0.25 ;  /* 0x3e80000073731820 */ /* 0x000fe20000400000 */
[----:B------:R-:W-:Y:S01]  /*40b0*/  IADD3 R6, R59, -0x3f3504f3, RZ ;  /* 0xc0cafb0d3b067810 */ /* 0x000fe20007ffe0ff */
[----:B------:R-:W-:Y:S01]  /*40c0*/  @P1 FMUL R114, R114, 0.25 ;  /* 0x3e80000072721820 */ /* 0x000fe20000400000 */
[----:B------:R-:W-:Y:S01]  /*40d0*/  LEA R26, R9, R26, 0x3 ;  /* 0x0000001a091a7211 */ /* 0x000fe200078e18ff */
[----:B------:R-:W-:Y:S01]  /*40e0*/  @P1 FMUL R135, R135, 0.25 ;  /* 0x3e80000087871820 */ /* 0x000fe20000400000 */
[----:B------:R-:W-:Y:S01]  /*40f0*/  LOP3.LUT R9, R21, 0x60, R24, 0xf8, !PT ;  /* 0x0000006015097812 */ /* 0x000fe200078ef818 */
[----:B------:R-:W-:Y:S01]  /*4100*/  @P1 FMUL R134, R134, 0.25 ;  /* 0x3e80000086861820 */ /* 0x000fe20000400000 */
[----:B------:R-:W-:Y:S01]  /*4110*/  SHF.L.U32 R22, R19, 0x1, RZ ;  /* 0x0000000113167819 */ /* 0x000fe200000006ff */
[----:B------:R-:W-:Y:S01]  /*4120*/  @!P0 FMUL R30, R30, 16777216 ;  /* 0x4b8000001e1e8820 */ /* 0x000fe20000400000 */
[----:B------:R-:W-:Y:S01]  /*4130*/  LOP3.LUT R12, R6, 0xff800000, RZ, 0xc0, !PT ;  /* 0xff800000060c7812 */ /* 0x000fe200078ec0ff */
[----:B------:R-:W-:Y:S01]  /*4140*/  @!P0 FMUL R123, R123, 16777216 ;  /* 0x4b8000007b7b8820 */ /* 0x000fe20000400000 */
[----:B------:R-:W-:Y:S01]  /*4150*/  IADD3 R6, R58, -0x3f3504f3, RZ ;  /* 0xc0cafb0d3a067810 */ /* 0x000fe20007ffe0ff */
[----:B------:R-:W-:Y:S01]  /*4160*/  @!P0 FMUL R122, R122, 16777216 ;  /* 0x4b8000007a7a8820 */ /* 0x000fe20000400000 */
[----:B------:R-:W0:Y:S01]  /*4170*/  I2F R18, R12 ;  /* 0x0000000c00127306 */ /* 0x000e220000201400 */
[----:B------:R-:W-:Y:S01]  /*4180*/  @!P0 FMUL R67, R67, 16777216 ;  /* 0x4b80000043438820 */ /* 0x000fe20000400000 */
[----:B------:R-:W-:Y:S01]  /*4190*/  LOP3.LUT R56, R9, R26, RZ, 0x3c, !PT ;  /* 0x0000001a09387212 */ /* 0x000fe200078e3cff */
[----:B------:R-:W-:Y:S01]  /*41a0*/  @!P0 FMUL R66, R66, 16777216 ;  /* 0x4b80000042428820 */ /* 0x000fe20000400000 */
[----:B------:R-:W-:Y:S01]  /*41b0*/  FSEL R9, RZ, -23, P2 ;  /* 0xc1b80000ff097808 */ /* 0x000fe20001000000 */
[----:B------:R-:W-:Y:S01]  /*41c0*/  @!P0 FMUL R115, R115, 16777216 ;  /* 0x4b80000073738820 */ /* 0x000fe20000400000 */
[----:B------:R-:W-:Y:S01]  /*41d0*/  LOP3.LUT R15, R6, 0xff800000, RZ, 0xc0, !PT ;  /* 0xff800000060f7812 */ /* 0x000fe200078ec0ff */
[----:B------:R-:W-:Y:S01]  /*41e0*/  @!P0 FMUL R114, R114, 16777216 ;  /* 0x4b80000072728820 */ /* 0x000fe20000400000 */
[----:B------:R-:W-:Y:S01]  /*41f0*/  FSETP.GT.AND P2, PT, |R34|, 8.50705917302346158658e+37, PT ;  /* 0x7e8000002200780b */ /* 0x000fe20003f44200 */
[----:B------:R-:W-:Y:S01]  /*4200*/  @!P0 FMUL R135, R135, 16777216 ;  /* 0x4b80000087878820 */ /* 0x000fe20000400000 */
[----:B------:R-:W-:Y:S01]  /*4210*/  IADD3 R6, R60, -0x3f3504f3, RZ ;  /* 0xc0cafb0d3c067810 */ /* 0x000fe20007ffe0ff */
[----:B------:R-:W-:Y:S01]  /*4220*/  @!P0 FMUL R134, R134, 16777216 ;  /* 0x4b80000086868820 */ /* 0x000fe20000400000 */
[C---:B------:R-:W-:Y:S01]  /*4230*/  FSETP.GT.AND P0, PT, |R36|.reuse, 8.50705917302346158658e+37, PT ;  /* 0x7e8000002400780b */ /* 0x040fe20003f04200 */
[----:B------:R-:W-:Y:S01]  /*4240*/  IMAD.HI R24, R19, 0x2, RZ ;  /* 0x0000000213187827 */ /* 0x000fe200078e02ff */
[----:B------:R-:W-:Y:S01]  /*4250*/  FSEL R19, RZ, -23, P4 ;  /* 0xc1b80000ff137808 */ /* 0x000fe20002000000 */
[----:B------:R-:W1:Y:S01]  /*4260*/  I2F R11, R8 ;  /* 0x00000008000b7306 */ /* 0x000e620000201400 */
[----:B------:R-:W-:Y:S01]  /*4270*/  FSETP.GEU.AND P4, PT, |R36|, 1.175494350822287508e-38, PT ;  /* 0x008000002400780b */ /* 0x000fe20003f8e200 */
[----:B0-----:R-:W-:Y:S01]  /*4280*/  FFMA.FTZ R18, R18, 1.1920928955078125e-07, R9 ;  /* 0x3400000012127823 */ /* 0x001fe20000010009 */
[C---:B------:R-:W-:Y:S01]  /*4290*/  SHF.L.U32 R7, R13.reuse, 0x1, RZ ;  /* 0x000000010d077819 */ /* 0x040fe200000006ff */
[----:B------:R-:W-:Y:S01]  /*42a0*/  IMAD.HI R13, R13, 0x2, RZ ;  /* 0x000000020d0d7827 */ /* 0x000fe200078e02ff */
[----:B------:R-:W-:-:S02]  /*42b0*/  LOP3.LUT R21, R6, 0xff800000, RZ, 0xc0, !PT ;  /* 0xff80000006157812 */ /* 0x000fc400078ec0ff */
[----:B------:R-:W-:Y:S01]  /*42c0*/  IADD3 R6, P5, P6, R22, c[0x0][0x178], R7 ;  /* 0x00005e0016067a10 */ /* 0x000fe20007ebe007 */
[----:B------:R-:W-:Y:S01]  /*42d0*/  @P2 FMUL R121, R121, 0.25 ;  /* 0x3e80000079792820 */ /* 0x000fe20000400000 */
[----:B------:R-:W-:Y:S01]  /*42e0*/  FSETP.GT.AND P1, PT, |R47|, 8.50705917302346158658e+37, PT ;  /* 0x7e8000002f00780b */ /* 0x000fe20003f24200 */
[----:B------:R-:W-:Y:S01]  /*42f0*/  @P0 FMUL R36, R36, 0.25 ;  /* 0x3e80000024240820 */ /* 0x000fe20000400000 */
[----:B------:R-:W-:Y:S01]  /*4300*/  IADD3.X R7, R24, c[0x0][0x17c], R13, P5, P6 ;  /* 0x00005f0018077a10 */ /* 0x000fe20002fec40d */
[----:B------:R-:W-:Y:S01]  /*4310*/  @P2 FMUL R120, R120, 0.25 ;  /* 0x3e80000078782820 */ /* 0x000fe20000400000 */
[----:B------:R-:W-:Y:S01]  /*4320*/  FSEL R13, RZ, -23, P3 ;  /* 0xc1b80000ff0d7808 */ /* 0x000fe20001800000 */
[----:B------:R-:W-:Y:S01]  /*4330*/  @!P4 FMUL R36, R36, 16777216 ;  /* 0x4b8000002424c820 */ /* 0x000fe20000400000 */
[C---:B------:R-:W-:Y:S01]  /*4340*/  FSETP.GEU.AND P3, PT, |R34|.reuse, 1.175494350822287508e-38, PT ;  /* 0x008000002200780b */ /* 0x040fe20003f6e200 */
[----:B------:R-:W-:Y:S01]  /*4350*/  @P2 FMUL R34, R34, 0.25 ;  /* 0x3e80000022222820 */ /* 0x000fe20000400000 */
[----:B------:R0:W2:Y:S01]  /*4360*/  I2F R20, R15 ;  /* 0x0000000f00147306 */ /* 0x0000a20000201400 */
[----:B------:R-:W-:Y:S01]  /*4370*/  @P2 FMUL R65, R65, 0.25 ;  /* 0x3e80000041412820 */ /* 0x000fe20000400000 */
[----:B------:R-:W-:Y:S01]  /*4380*/  MOV R43, R48 ;  /* 0x00000030002b7202 */ /* 0x000fe20000000f00 */
[----:B------:R-:W-:Y:S01]  /*4390*/  @P2 FMUL R64, R64, 0.25 ;  /* 0x3e80000040402820 */ /* 0x000fe20000400000 */
[----:B------:R-:W-:Y:S01]  /*43a0*/  MOV R39, R49 ;  /* 0x0000003100277202 */ /* 0x000fe20000000f00 */
[----:B------:R-:W-:Y:S01]  /*43b0*/  @P2 FMUL R113, R113, 0.25 ;  /* 0x3e80000071712820 */ /* 0x000fe20000400000 */
[----:B------:R-:W-:Y:S01]  /*43c0*/  LEA R3, R3, R28, 0x4 ;  /* 0x0000001c03037211 */ /* 0x000fe200078e20ff */
[----:B------:R-:W-:Y:S01]  /*43d0*/  @P2 FMUL R112, R112, 0.25 ;  /* 0x3e80000070702820 */ /* 0x000fe20000400000 */
[----:B------:R-:W3:Y:S01]  /*43e0*/  MUFU.RCP R36, R36 ;  /* 0x0000002400247308 */ /* 0x000ee20000001000 */
[----:B------:R-:W-:Y:S01]  /*43f0*/  @P2 FMUL R133, R133, 0.25 ;  /* 0x3e80000085852820 */ /* 0x000fe20000400000 */
[----:B0-----:R-:W-:Y:S01]  /*4400*/  IADD3 R15, R58, -R15, RZ ;  /* 0x8000000f3a0f7210 */ /* 0x001fe20007ffe0ff */
[----:B------:R-:W-:Y:S01]  /*4410*/  @P2 FMUL R132, R132, 0.25 ;  /* 0x3e80000084842820 */ /* 0x000fe20000400000 */
[----:B------:R-:W-:Y:S01]  /*4420*/  FSETP.GEU.AND P2, PT, |R47|, 1.175494350822287508e-38, PT ;  /* 0x008000002f00780b */ /* 0x000fe20003f4e200 */
[----:B------:R-:W-:Y:S01]  /*4430*/  @P0 FMUL R51, R51, 0.25 ;  /* 0x3e80000033330820 */ /* 0x000fe20000400000 */
[----:B------:R-:W-:Y:S01]  /*4440*/  IADD3 R8, R57, -R8, RZ ;  /* 0x8000000839087210 */ /* 0x000fe20007ffe0ff */
[----:B------:R-:W-:Y:S01]  /*4450*/  @P0 FMUL R50, R50, 0.25 ;  /* 0x3e80000032320820 */ /* 0x000fe20000400000 */
[----:B------:R-:W0:Y:S01]  /*4460*/  MUFU.RCP R9, R30 ;  /* 0x0000001e00097308 */ /* 0x000e220000001000 */
[----:B------:R-:W-:Y:S01]  /*4470*/  @P0 FMUL R91, R91, 0.25 ;  /* 0x3e8000005b5b0820 */ /* 0x000fe20000400000 */
[----:B------:R-:W-:Y:S01]  /*4480*/  IADD3 R12, R59, -R12, RZ ;  /* 0x8000000c3b0c7210 */ /* 0x000fe20007ffe0ff */
[----:B------:R-:W-:Y:S01]  /*4490*/  @P0 FMUL R90, R90, 0.25 ;  /* 0x3e8000005a5a0820 */ /* 0x000fe20000400000 */
[----:B------:R-:W-:Y:S01]  /*44a0*/  ISETP.GE.U32.AND P5, PT, R58, 0x7f800000, PT ;  /* 0x7f8000003a00780c */ /* 0x000fe20003fa6070 */
[----:B------:R-:W-:Y:S01]  /*44b0*/  @P0 FMUL R111, R111, 0.25 ;  /* 0x3e8000006f6f0820 */ /* 0x000fe20000400000 */
[----:B------:R-:W-:Y:S01]  /*44c0*/  LOP3.LUT R10, R10, 0x1f8, RZ, 0xc0, !PT ;  /* 0x000001f80a0a7812 */ /* 0x000fe200078ec0ff */
[----:B------:R-:W-:Y:S01]  /*44d0*/  @P0 FMUL R110, R110, 0.25 ;  /* 0x3e8000006e6e0820 */ /* 0x000fe20000400000 */
[----:B------:R4:W5:Y:S01]  /*44e0*/  I2F R22, R21 ;  /* 0x0000001500167306 */ /* 0x0009620000201400 */
[----:B------:R-:W-:-:S02]  /*44f0*/  @P0 FMUL R55, R55, 0.25 ;  /* 0x3e80000037370820 */ /* 0x000fc40000400000 */
[----:B------:R-:W-:Y:S01]  /*4500*/  @P0 FMUL R54, R54, 0.25 ;  /* 0x3e80000036360820 */ /* 0x000fe20000400000 */
[----:B------:R-:W-:Y:S01]  /*4510*/  ISETP.GE.U32.AND P0, PT, R57, 0x7f800000, PT ;  /* 0x7f8000003900780c */ /* 0x000fe20003f06070 */
[----:B------:R-:W-:Y:S02]  /*4520*/  @P1 FMUL R47, R47, 0.25 ;  /* 0x3e8000002f2f1820 */ /* 0x000fe40000400000 */
[----:B------:R-:W-:Y:S02]  /*4530*/  @!P4 FMUL R51, R51, 16777216 ;  /* 0x4b8000003333c820 */ /* 0x000fe40000400000 */
[----:B------:R-:W-:Y:S01]  /*4540*/  @!P4 FMUL R50, R50, 16777216 ;  /* 0x4b8000003232c820 */ /* 0x000fe20000400000 */
[----:B----4-:R-:W-:Y:S01]  /*4550*/  IADD3 R21, R60, -R21, RZ ;  /* 0x800000153c157210 */ /* 0x010fe20007ffe0ff */
[----:B------:R-:W-:Y:S02]  /*4560*/  @!P4 FMUL R91, R91, 16777216 ;  /* 0x4b8000005b5bc820 */ /* 0x000fe40000400000 */
[----:B------:R-:W-:-:S02]  /*4570*/  @!P4 FMUL R90, R90, 16777216 ;  /* 0x4b8000005a5ac820 */ /* 0x000fc40000400000 */
[----:B------:R-:W-:Y:S02]  /*4580*/  @!P4 FMUL R111, R111, 16777216 ;  /* 0x4b8000006f6fc820 */ /* 0x000fe40000400000 */
[----:B------:R-:W-:Y:S02]  /*4590*/  @!P4 FMUL R110, R110, 16777216 ;  /* 0x4b8000006e6ec820 */ /* 0x000fe40000400000 */
[----:B------:R-:W-:Y:S02]  /*45a0*/  @!P4 FMUL R55, R55, 16777216 ;  /* 0x4b8000003737c820 */ /* 0x000fe40000400000 */
[----:B------:R-:W-:Y:S01]  /*45b0*/  @!P4 FMUL R54, R54, 16777216 ;  /* 0x4b8000003636c820 */ /* 0x000fe20000400000 */
[----:B------:R-:W-:Y:S01]  /*45c0*/  ISETP.GE.U32.AND P4, PT, R60, 0x7f800000, PT ;  /* 0x7f8000003c00780c */ /* 0x000fe20003f86070 */
[----:B------:R-:W-:Y:S02]  /*45d0*/  @!P2 FMUL R47, R47, 16777216 ;  /* 0x4b8000002f2fa820 */ /* 0x000fe40000400000 */
[----:B------:R-:W-:-:S02]  /*45e0*/  @!P3 FMUL R34, R34, 16777216 ;  /* 0x4b8000002222b820 */ /* 0x000fc40000400000 */
[----:B-1----:R-:W-:Y:S02]  /*45f0*/  FFMA.FTZ R0, R11, 1.1920928955078125e-07, R0 ;  /* 0x340000000b007823 */ /* 0x002fe40000010000 */
[----:B--2---:R-:W-:Y:S02]  /*4600*/  FFMA.FTZ R13, R20, 1.1920928955078125e-07, R13 ;  /* 0x34000000140d7823 */ /* 0x004fe4000001000d */
[C---:B---3--:R-:W-:Y:S02]  /*4610*/  FMUL R37, R36.reuse, R51 ;  /* 0x0000003324257220 */ /* 0x048fe40000400000 */
[C---:B------:R-:W-:Y:S02]  /*4620*/  FMUL R38, R36.reuse, R50 ;  /* 0x0000003224267220 */ /* 0x040fe40000400000 */
[C---:B------:R-:W-:Y:S02]  /*4630*/  FMUL R41, R36.reuse, R91 ;  /* 0x0000005b24297220 */ /* 0x040fe40000400000 */
[----:B------:R-:W-:-:S02]  /*4640*/  FMUL R42, R36, R90 ;  /* 0x0000005a242a7220 */ /* 0x000fc40000400000 */
[C---:B------:R-:W-:Y:S02]  /*4650*/  FMUL R44, R36.reuse, R111 ;  /* 0x0000006f242c7220 */ /* 0x040fe40000400000 */
[C---:B------:R-:W-:Y:S02]  /*4660*/  FMUL R45, R36.reuse, R110 ;  /* 0x0000006e242d7220 */ /* 0x040fe40000400000 */
[C---:B------:R-:W-:Y:S02]  /*4670*/  FMUL R48, R36.reuse, R55 ;  /* 0x0000003724307220 */ /* 0x040fe40000400000 */
[----:B------:R-:W-:Y:S02]  /*4680*/  FMUL R49, R36, R54 ;  /* 0x0000003624317220 */ /* 0x000fe40000400000 */
[C---:B0-----:R-:W-:Y:S01]  /*4690*/  FMUL R11, R9.reuse, R123 ;  /* 0x0000007b090b7220 */ /* 0x041fe20000400000 */
[----:B------:R-:W0:Y:S01]  /*46a0*/  MUFU.RCP R36, R47 ;  /* 0x0000002f00247308 */ /* 0x000e220000001000 */
[C---:B------:R-:W-:Y:S01]  /*46b0*/  FMUL R20, R9.reuse, R122 ;  /* 0x0000007a09147220 */ /* 0x040fe20000400000 */
[----:B------:R-:W-:Y:S01]  /*46c0*/  F2FP.BF16.PACK_AB R48, R48, R49 ;  /* 0x000000313030723e */ /* 0x000fe200000010ff */
[C---:B------:R-:W-:Y:S01]  /*46d0*/  FMUL R24, R9.reuse, R67 ;  /* 0x0000004309187220 */ /* 0x040fe20000400000 */
[----:B------:R-:W-:Y:S01]  /*46e0*/  F2FP.BF16.PACK_AB R49, R44, R45 ;  /* 0x0000002d2c31723e */ /* 0x000fe200000010ff */
[----:B------:R-:W-:-:S02]  /*46f0*/  FMUL R25, R9, R66 ;  /* 0x0000004209197220 */ /* 0x000fc40000400000 */
[C---:B------:R-:W-:Y:S02]  /*4700*/  FMUL R28, R9.reuse, R115 ;  /* 0x00000073091c7220 */ /* 0x040fe40000400000 */
[C---:B------:R-:W-:Y:S02]  /*4710*/  FMUL R29, R9.reuse, R114 ;  /* 0x00000072091d7220 */ /* 0x040fe40000400000 */
[C---:B------:R-:W-:Y:S02]  /*4720*/  FMUL R32, R9.reuse, R135 ;  /* 0x0000008709207220 */ /* 0x040fe40000400000 */
[----:B------:R-:W-:Y:S02]  /*4730*/  FMUL R35, R9, R134 ;  /* 0x0000008609237220 */ /* 0x000fe40000400000 */
[----:B------:R-:W1:Y:S01]  /*4740*/  MUFU.RCP R9, R34 ;  /* 0x0000002200097308 */ /* 0x000e620000001000 */
[----:B------:R-:W-:Y:S02]  /*4750*/  @P1 FMUL R39, R39, 0.25 ;  /* 0x3e80000027271820 */ /* 0x000fe40000400000 */
[----:B------:R-:W-:-:S02]  /*4760*/  @P1 FMUL R43, R43, 0.25 ;  /* 0x3e8000002b2b1820 */ /* 0x000fc40000400000 */
[----:B------:R-:W-:Y:S02]  /*4770*/  @P1 FMUL R89, R89, 0.25 ;  /* 0x3e80000059591820 */ /* 0x000fe40000400000 */
[----:B------:R-:W-:Y:S02]  /*4780*/  @P1 FMUL R109, R109, 0.25 ;  /* 0x3e8000006d6d1820 */ /* 0x000fe40000400000 */
[----:B------:R-:W-:Y:S02]  /*4790*/  @P1 FMUL R108, R108, 0.25 ;  /* 0x3e8000006c6c1820 */ /* 0x000fe40000400000 */
[----:B------:R-:W-:Y:S02]  /*47a0*/  @P1 FMUL R53, R53, 0.25 ;  /* 0x3e80000035351820 */ /* 0x000fe40000400000 */
[----:B------:R-:W-:Y:S02]  /*47b0*/  @P1 FMUL R52, R52, 0.25 ;  /* 0x3e80000034341820 */ /* 0x000fe40000400000 */
[----:B------:R-:W-:-:S02]  /*47c0*/  @!P2 FMUL R39, R39, 16777216 ;  /* 0x4b8000002727a820 */ /* 0x000fc40000400000 */
[----:B------:R-:W-:Y:S02]  /*47d0*/  @!P2 FMUL R43, R43, 16777216 ;  /* 0x4b8000002b2ba820 */ /* 0x000fe40000400000 */
[----:B------:R-:W-:Y:S02]  /*47e0*/  @!P3 FMUL R121, R121, 16777216 ;  /* 0x4b8000007979b820 */ /* 0x000fe40000400000 */
[----:B------:R-:W-:Y:S02]  /*47f0*/  @!P3 FMUL R120, R120, 16777216 ;  /* 0x4b8000007878b820 */ /* 0x000fe40000400000 */
[----:B------:R-:W-:Y:S01]  /*4800*/  @P1 FMUL R88, R88, 0.25 ;  /* 0x3e80000058581820 */ /* 0x000fe20000400000 */
[----:B------:R-:W-:Y:S01]  /*4810*/  ISETP.GE.U32.AND P1, PT, R59, 0x7f800000, PT ;  /* 0x7f8000003b00780c */ /* 0x000fe20003f26070 */
[----:B-----5:R-:W-:Y:S02]  /*4820*/  FFMA.FTZ R19, R22, 1.1920928955078125e-07, R19 ;  /* 0x3400000016137823 */ /* 0x020fe40000010013 */
[----:B------:R-:W-:-:S02]  /*4830*/  @!P2 FMUL R89, R89, 16777216 ;  /* 0x4b8000005959a820 */ /* 0x000fc40000400000 */
[----:B------:R-:W-:Y:S02]  /*4840*/  @!P2 FMUL R109, R109, 16777216 ;  /* 0x4b8000006d6da820 */ /* 0x000fe40000400000 */
[----:B------:R-:W-:Y:S02]  /*4850*/  @!P2 FMUL R108, R108, 16777216 ;  /* 0x4b8000006c6ca820 */ /* 0x000fe40000400000 */
[----:B------:R-:W-:Y:S02]  /*4860*/  @!P2 FMUL R53, R53, 16777216 ;  /* 0x4b8000003535a820 */ /* 0x000fe40000400000 */
[----:B------:R-:W-:Y:S02]  /*4870*/  @!P2 FMUL R52, R52, 16777216 ;  /* 0x4b8000003434a820 */ /* 0x000fe40000400000 */
[C---:B0-----:R-:W-:Y:S02]  /*4880*/  FMUL R39, R36.reuse, R39 ;  /* 0x0000002724277220 */ /* 0x041fe40000400000 */
[----:B------:R-:W-:-:S02]  /*4890*/  FMUL R40, R36, R43 ;  /* 0x0000002b24287220 */ /* 0x000fc40000400000 */
[C---:B-1----:R-:W-:Y:S02]  /*48a0*/  FMUL R22, R9.reuse, R121 ;  /* 0x0000007909167220 */ /* 0x042fe40000400000 */
[----:B------:R-:W-:Y:S01]  /*48b0*/  FMUL R23, R9, R120 ;  /* 0x0000007809177220 */ /* 0x000fe20000400000 */
[----:B------:R-:W-:Y:S01]  /*48c0*/  F2FP.BF16.PACK_AB R55, R39, R40 ;  /* 0x000000282737723e */ /* 0x000fe200000010ff */
[----:B------:R-:W-:Y:S01]  /*48d0*/  @!P2 FMUL R88, R88, 16777216 ;  /* 0x4b8000005858a820 */ /* 0x000fe20000400000 */
[----:B------:R-:W-:Y:S01]  /*48e0*/  F2FP.BF16.PACK_AB R40, R32, R35 ;  /* 0x000000232028723e */ /* 0x000fe200000010ff */
[----:B------:R-:W-:Y:S01]  /*48f0*/  FMUL R50, R36, R53 ;  /* 0x0000003524327220 */ /* 0x000fe20000400000 */
[----:B------:R-:W-:Y:S01]  /*4900*/  F2FP.BF16.PACK_AB R39, R22, R23 ;  /* 0x000000171627723e */ /* 0x000fe200000010ff */
[C---:B------:R-:W-:Y:S01]  /*4910*/  FMUL R51, R36.reuse, R52 ;  /* 0x0000003424337220 */ /* 0x040fe20000400000 */
[----:B------:R-:W-:Y:S01]  /*4920*/  MOV R22, 0x3dc6b27f ;  /* 0x3dc6b27f00167802 */ /* 0x000fe20000000f00 */
[C---:B------:R-:W-:Y:S01]  /*4930*/  FMUL R46, R36.reuse, R109 ;  /* 0x0000006d242e7220 */ /* 0x040fe20000400000 */
[----:B------:R-:W-:Y:S01]  /*4940*/  FSETP.NEU.AND P2, PT, R59, RZ, PT ;  /* 0x000000ff3b00720b */ /* 0x000fe20003f4d000 */
[----:B------:R-:W-:Y:S01]  /*4950*/  FMUL R47, R36, R108 ;  /* 0x0000006c242f7220 */ /* 0x000fe20000400000 */
[----:B------:R-:W-:Y:S01]  /*4960*/  F2FP.BF16.PACK_AB R52, R50, R51 ;  /* 0x000000333234723e */ /* 0x000fe200000010ff */
[----:B------:R-:W-:Y:S01]  /*4970*/  FMUL R43, R36, R89 ;  /* 0x00000059242b7220 */ /* 0x000fe20000400000 */
[----:B------:R-:W-:Y:S01]  /*4980*/  F2FP.BF16.PACK_AB R50, R41, R42 ;  /* 0x0000002a2932723e */ /* 0x000fe200000010ff */
[----:B------:R-:W-:Y:S01]  /*4990*/  @!P3 FMUL R65, R65, 16777216 ;  /* 0x4b8000004141b820 */ /* 0x000fe20000400000 */
        /* <DEDUP_REMOVED lines=8> */
[----:B------:R-:W-:Y:S01]  /*4a20*/  STS.128 [R56+0x80], R48 ;  /* 0x0000803038007388 */ /* 0x000fe20000000c00 */
[----:B------:R-:W-:Y:S01]  /*4a30*/  FMUL R36, R36, R88 ;  /* 0x0000005824247220 */ /* 0x000fe20000400000 */
[C---:B------:R-:W-:Y:S01]  /*4a40*/  LOP3.LUT R24, R3.reuse, 0x20, RZ, 0x3c, !PT ;  /* 0x0000002003187812 */ /* 0x040fe200078e3cff */
[----:B------:R-:W-:Y:S01]  /*4a50*/  @!P3 FMUL R132, R132, 16777216 ;  /* 0x4b8000008484b820 */ /* 0x000fe20000400000 */
[----:B------:R-:W-:Y:S01]  /*4a60*/  LOP3.LUT R28, R3, 0x40, RZ, 0x3c, !PT ;  /* 0x00000040031c7812 */ /* 0x000fe200078e3cff */
[----:B------:R-:W-:Y:S01]  /*4a70*/  FADD R15, R15, -1 ;  /* 0xbf8000000f0f7421 */ /* 0x000fe20000000000 */
[----:B------:R-:W-:Y:S01]  /*4a80*/  F2FP.BF16.PACK_AB R54, R43, R36 ;  /* 0x000000242b36723e */ /* 0x000fe200000010ff */
[----:B------:R-:W-:Y:S01]  /*4a90*/  FMUL R26, R9, R65 ;  /* 0x00000041091a7220 */ /* 0x000fe20000400000 */
[----:B------:R-:W-:Y:S01]  /*4aa0*/  F2FP.BF16.PACK_AB R43, R11, R20 ;  /* 0x000000140b2b723e */ /* 0x000fe200000010ff */
[----:B------:R-:W-:Y:S01]  /*4ab0*/  FMUL R27, R9, R64 ;  /* 0x00000040091b7220 */ /* 0x000fe20000400000 */
[----:B------:R-:W-:Y:S01]  /*4ac0*/  FSETP.NEU.AND P3, PT, R57, RZ, PT ;  /* 0x000000ff3900720b */ /* 0x000fe20003f6d000 */
[C---:B------:R-:W-:Y:S01]  /*4ad0*/  FMUL R30, R9.reuse, R113 ;  /* 0x00000071091e7220 */ /* 0x040fe20000400000 */
[----:B------:R0:W-:Y:S01]  /*4ae0*/  STS.128 [R56], R52 ;  /* 0x0000003438007388 */ /* 0x0001e20000000c00 */
[C---:B------:R-:W-:Y:S01]  /*4af0*/  FMUL R31, R9.reuse, R112 ;  /* 0x00000070091f7220 */ /* 0x040fe20000400000 */
[----:B------:R-:W-:Y:S01]  /*4b00*/  F2FP.BF16.PACK_AB R38, R26, R27 ;  /* 0x0000001b1a26723e */ /* 0x000fe200000010ff */
[C---:B------:R-:W-:Y:S01]  /*4b10*/  FMUL R34, R9.reuse, R133 ;  /* 0x0000008509227220 */ /* 0x040fe20000400000 */
[----:B------:R-:W-:Y:S01]  /*4b20*/  STS.128 [R56+0x880], R40 ;  /* 0x0008802838007388 */ /* 0x000fe20000000c00 */
[----:B------:R-:W-:Y:S01]  /*4b30*/  FMUL R9, R9, R132 ;  /* 0x0000008409097220 */ /* 0x000fe20000400000 */
[----:B------:R-:W-:Y:S01]  /*4b40*/  F2FP.BF16.PACK_AB R37, R30, R31 ;  /* 0x0000001f1e25723e */ /* 0x000fe200000010ff */
[----:B------:R-:W-:-:S02]  /*4b50*/  FADD R8, R8, -1 ;  /* 0xbf80000008087421 */ /* 0x000fc40000000000 */
[----:B------:R-:W-:Y:S01]  /*4b60*/  FADD R12, R12, -1 ;  /* 0xbf8000000c0c7421 */ /* 0x000fe20000000000 */
[----:B------:R-:W-:Y:S01]  /*4b70*/  F2FP.BF16.PACK_AB R36, R34, R9 ;  /* 0x000000092224723e */ /* 0x000fe200000010ff */
[-C--:B------:R-:W-:Y:S02]  /*4b80*/  FFMA.FTZ R20, R15, R22.reuse, -0.16845393180847167969 ;  /* 0xbe2c7f300f147423 */ /* 0x080fe40000010016 */
[----:B------:R-:W-:Y:S02]  /*4b90*/  FADD R21, R21, -1 ;  /* 0xbf80000015157421 */ /* 0x000fe40000000000 */
[-C--:B------:R-:W-:Y:S01]  /*4ba0*/  FFMA.FTZ R9, R8, R22.reuse, -0.16845393180847167969 ;  /* 0xbe2c7f3008097423 */ /* 0x080fe20000010016 */
[----:B------:R1:W-:Y:S01]  /*4bb0*/  STS.128 [R56+0x800], R36 ;  /* 0x0008002438007388 */ /* 0x0003e20000000c00 */
[----:B------:R-:W-:Y:S01]  /*4bc0*/  FFMA.FTZ R11, R12, R22, -0.16845393180847167969 ;  /* 0xbe2c7f300c0b7423 */ /* 0x000fe20000010016 */
[----:B0-----:R-:W-:Y:S01]  /*4bd0*/  MOV R53, c[0x0][0x1c8] ;  /* 0x0000720000357a02 */ /* 0x001fe20000000f00 */
[----:B------:R-:W-:-:S02]  /*4be0*/  FFMA.FTZ R20, R15, R20, 0.1716887056827545166 ;  /* 0x3e2fcf2a0f147423 */ /* 0x000fc40000010014 */
[----:B------:R-:W-:Y:S01]  /*4bf0*/  FFMA.FTZ R22, R21, R22, -0.16845393180847167969 ;  /* 0xbe2c7f3015167423 */ /* 0x000fe20000010016 */
[-C--:B------:R-:W-:Y:S01]  /*4c00*/  LEA R23, R53, R53.reuse, 0x2 ;  /* 0x0000003535177211 */ /* 0x080fe200078e10ff */
[----:B------:R-:W-:Y:S01]  /*4c10*/  FFMA.FTZ R20, R15, R20, -0.17900948226451873779 ;  /* 0xbe374e430f147423 */ /* 0x000fe20000010014 */
[----:B------:R-:W-:Y:S01]  /*4c20*/  LEA R27, R53, -R53, 0x3 ;  /* 0x80000035351b7211 */ /* 0x000fe200078e18ff */
[----:B------:R-:W-:Y:S01]  /*4c30*/  FFMA.FTZ R22, R21, R22, 0.1716887056827545166 ;  /* 0x3e2fcf2a15167423 */ /* 0x000fe20000010016 */
[C---:B------:R-:W-:Y:S01]  /*4c40*/  SHF.L.U32 R29, R53.reuse, 0x3, RZ ;  /* 0x00000003351d7819 */ /* 0x040fe200000006ff */
[C---:B------:R-:W-:Y:S01]  /*4c50*/  FFMA.FTZ R9, R8.reuse, R9, 0.1716887056827545166 ;  /* 0x3e2fcf2a08097423 */ /* 0x040fe20000010009 */
[-C--:B------:R-:W-:Y:S01]  /*4c60*/  LEA R31, R53, R53.reuse, 0x3 ;  /* 0x00000035351f7211 */ /* 0x080fe200078e18ff */
[----:B------:R-:W-:Y:S01]  /*4c70*/  FFMA.FTZ R20, R15, R20, 0.20512372255325317383 ;  /* 0x3e520bf40f147423 */ /* 0x000fe20000010014 */
[----:B------:R-:W-:Y:S01]  /*4c80*/  LEA R61, R53, -R53, 0x4 ;  /* 0x80000035353d7211 */ /* 0x000fe200078e20ff */
[----:B------:R-:W-:Y:S01]  /*4c90*/  FFMA.FTZ R22, R21, R22, -0.17900948226451873779 ;  /* 0xbe374e4315167423 */ /* 0x000fe20000010016 */
[----:B-1----:R-:W-:Y:S01]  /*4ca0*/  LOP3.LUT R36, R3, 0x60, RZ, 0x3c, !PT ;  /* 0x0000006003247812 */ /* 0x002fe200078e3cff */
[----:B------:R-:W-:Y:S01]  /*4cb0*/  FFMA.FTZ R9, R8, R9, -0.17900948226451873779 ;  /* 0xbe374e4308097423 */ /* 0x000fe20000010009 */
[C---:B------:R-:W-:Y:S01]  /*4cc0*/  SHF.L.U32 R63, R53.reuse, 0x4, RZ ;  /* 0x00000004353f7819 */ /* 0x040fe200000006ff */
[----:B------:R-:W-:Y:S01]  /*4cd0*/  FFMA.FTZ R11, R12, R11, 0.1716887056827545166 ;  /* 0x3e2fcf2a0c0b7423 */ /* 0x000fe2000001000b */
[-C--:B------:R-:W-:Y:S01]  /*4ce0*/  LEA R65, R53, R53.reuse, 0x4 ;  /* 0x0000003535417211 */ /* 0x080fe200078e20ff */
[----:B------:R-:W-:Y:S01]  /*4cf0*/  FFMA.FTZ R20, R15, R20, -0.24046532809734344482 ;  /* 0xbe763c8b0f147423 */ /* 0x000fe20000010014 */
[----:B------:R-:W-:Y:S01]  /*4d00*/  LEA R93, R53, -R53, 0x5 ;  /* 0x80000035355d7211 */ /* 0x000fe200078e28ff */
[----:B------:R-:W-:-:S02]  /*4d10*/  FFMA.FTZ R22, R21, R22, 0.20512372255325317383 ;  /* 0x3e520bf415167423 */ /* 0x000fc40000010016 */
[----:B------:R-:W-:Y:S02]  /*4d20*/  FFMA.FTZ R9, R8, R9, 0.20512372255325317383 ;  /* 0x3e520bf408097423 */ /* 0x000fe40000010009 */
[----:B------:R-:W-:Y:S02]  /*4d30*/  FFMA.FTZ R11, R12, R11, -0.17900948226451873779 ;  /* 0xbe374e430c0b7423 */ /* 0x000fe4000001000b */
[----:B------:R-:W-:Y:S02]  /*4d40*/  FFMA.FTZ R20, R15, R20, 0.28857114911079406738 ;  /* 0x3e93bf990f147423 */ /* 0x000fe40000010014 */
[----:B------:R-:W-:Y:S02]  /*4d50*/  FFMA.FTZ R22, R21, R22, -0.24046532809734344482 ;  /* 0xbe763c8b15167423 */ /* 0x000fe40000010016 */
[----:B------:R-:W-:Y:S02]  /*4d60*/  FFMA.FTZ R9, R8, R9, -0.24046532809734344482 ;  /* 0xbe763c8b08097423 */ /* 0x000fe40000010009 */
[----:B------:R-:W-:-:S02]  /*4d70*/  FFMA.FTZ R11, R12, R11, 0.20512372255325317383 ;  /* 0x3e520bf40c0b7423 */ /* 0x000fc4000001000b */
[----:B------:R-:W-:Y:S02]  /*4d80*/  FFMA.FTZ R20, R15, R20, -0.36067417263984680176 ;  /* 0xbeb8aa490f147423 */ /* 0x000fe40000010014 */
[----:B------:R-:W-:Y:S02]  /*4d90*/  FFMA.FTZ R22, R21, R22, 0.28857114911079406738 ;  /* 0x3e93bf9915167423 */ /* 0x000fe40000010016 */
[----:B------:R-:W-:Y:S02]  /*4da0*/  FFMA.FTZ R9, R8, R9, 0.28857114911079406738 ;  /* 0x3e93bf9908097423 */ /* 0x000fe40000010009 */
[----:B------:R-:W-:Y:S02]  /*4db0*/  FFMA.FTZ R11, R12, R11, -0.24046532809734344482 ;  /* 0xbe763c8b0c0b7423 */ /* 0x000fe4000001000b */
[----:B------:R-:W-:Y:S02]  /*4dc0*/  FFMA.FTZ R20, R15, R20, 0.48089820146560668945 ;  /* 0x3ef6384a0f147423 */ /* 0x000fe40000010014 */
[----:B------:R-:W-:-:S02]  /*4dd0*/  FFMA.FTZ R22, R21, R22, -0.36067417263984680176 ;  /* 0xbeb8aa4915167423 */ /* 0x000fc40000010016 */
[----:B------:R-:W-:Y:S02]  /*4de0*/  FFMA.FTZ R9, R8, R9, -0.36067417263984680176 ;  /* 0xbeb8aa4908097423 */ /* 0x000fe40000010009 */
[----:B------:R-:W-:Y:S02]  /*4df0*/  FFMA.FTZ R11, R12, R11, 0.28857114911079406738 ;  /* 0x3e93bf990c0b7423 */ /* 0x000fe4000001000b */
[----:B------:R-:W-:Y:S02]  /*4e00*/  FFMA.FTZ R20, R15, R20, -0.72134751081466674805 ;  /* 0xbf38aa3b0f147423 */ /* 0x000fe40000010014 */
[----:B------:R-:W-:Y:S02]  /*4e10*/  FFMA.FTZ R22, R21, R22, 0.48089820146560668945 ;  /* 0x3ef6384a15167423 */ /* 0x000fe40000010016 */
[----:B------:R-:W-:Y:S02]  /*4e20*/  FFMA.FTZ R9, R8, R9, 0.48089820146560668945 ;  /* 0x3ef6384a08097423 */ /* 0x000fe40000010009 */
[----:B------:R-:W-:-:S02]  /*4e30*/  FFMA.FTZ R11, R12, R11, -0.36067417263984680176 ;  /* 0xbeb8aa490c0b7423 */ /* 0x000fc4000001000b */
[----:B------:R-:W-:Y:S02]  /*4e40*/  FMUL R20, R15, R20 ;  /* 0x000000140f147220 */ /* 0x000fe40000400000 */
[----:B------:R-:W-:Y:S02]  /*4e50*/  FFMA.FTZ R22, R21, R22, -0.72134751081466674805 ;  /* 0xbf38aa3b15167423 */ /* 0x000fe40000010016 */
[----:B------:R-:W-:Y:S02]  /*4e60*/  FFMA.FTZ R9, R8, R9, -0.72134751081466674805 ;  /* 0xbf38aa3b08097423 */ /* 0x000fe40000010009 */
[----:B------:R-:W-:Y:S02]  /*4e70*/  FFMA.FTZ R11, R12, R11, 0.48089820146560668945 ;  /* 0x3ef6384a0c0b7423 */ /* 0x000fe4000001000b */
[----:B------:R-:W-:Y:S02]  /*4e80*/  FMUL R20, R15, R20 ;  /* 0x000000140f147220 */ /* 0x000fe40000400000 */
[----:B------:R-:W-:-:S02]  /*4e90*/  FMUL R22, R21, R22 ;  /* 0x0000001615167220 */ /* 0x000fc40000400000 */
[----:B------:R-:W-:Y:S02]  /*4ea0*/  FMUL R9, R8, R9 ;  /* 0x0000000908097220 */ /* 0x000fe40000400000 */
[----:B------:R-:W-:Y:S02]  /*4eb0*/  FFMA.FTZ R11, R12, R11, -0.72134751081466674805 ;  /* 0xbf38aa3b0c0b7423 */ /* 0x000fe4000001000b */
[----:B------:R-:W-:Y:S02]  /*4ec0*/  FFMA.FTZ R20, R15, 1.4426950216293334961, R20 ;  /* 0x3fb8aa3b0f147823 */ /* 0x000fe40000010014 */
[----:B------:R-:W-:Y:S02]  /*4ed0*/  FMUL R22, R21, R22 ;  /* 0x0000001615167220 */ /* 0x000fe40000400000 */
[----:B------:R-:W-:Y:S02]  /*4ee0*/  FMUL R9, R8, R9 ;  /* 0x0000000908097220 */ /* 0x000fe40000400000 */
[----:B------:R-:W-:-:S02]  /*4ef0*/  FMUL R11, R12, R11 ;  /* 0x0000000b0c0b7220 */ /* 0x000fc40000400000 */
[----:B------:R-:W-:Y:S01]  /*4f00*/  FADD R15, R13, R20 ;  /* 0x000000140d0f7221 */ /* 0x000fe20000000000 */
[----:B------:R-:W-:Y:S01]  /*4f10*/  @P4 MOV R13, 0x7f800000 ;  /* 0x7f800000000d4802 */ /* 0x000fe20000000f00 */
[----:B------:R-:W-:Y:S01]  /*4f20*/  FFMA.FTZ R22, R21, 1.4426950216293334961, R22 ;  /* 0x3fb8aa3b15167823 */ /* 0x000fe20000010016 */
[----:B------:R-:W-:Y:S01]  /*4f30*/  SHF.L.U32 R21, R53, 0x2, RZ ;  /* 0x0000000235157819 */ /* 0x000fe200000006ff */
[----:B------:R-:W-:Y:S01]  /*4f40*/  FFMA.FTZ R9, R8, 1.4426950216293334961, R9 ;  /* 0x3fb8aa3b08097823 */ /* 0x000fe20000010009 */
[----:B------:R-:W-:Y:S01]  /*4f50*/  @P0 MOV R8, 0x7f800000 ;  /* 0x7f80000000080802 */ /* 0x000fe20000000f00 */
[C---:B------:R-:W-:Y:S02]  /*4f60*/  FMUL R11, R12.reuse, R11 ;  /* 0x0000000b0c0b7220 */ /* 0x040fe40000400000 */
[----:B------:R-:W-:Y:S01]  /*4f70*/  FADD R32, R19, R22 ;  /* 0x0000001613207221 */ /* 0x000fe20000000000 */
[C---:B------:R-:W-:Y:S01]  /*4f80*/  LEA R19, R53.reuse, R53, 0x1 ;  /* 0x0000003535137211 */ /* 0x040fe200078e08ff */
[----:B------:R-:W-:Y:S01]  /*4f90*/  FFMA.FTZ R11, R12, 1.4426950216293334961, R11 ;  /* 0x3fb8aa3b0c0b7823 */ /* 0x000fe2000001000b */
[----:B------:R-:W-:Y:S01]  /*4fa0*/  @P1 MOV R12, 0x7f800000 ;  /* 0x7f800000000c1802 */ /* 0x000fe20000000f00 */
[----:B------:R-:W-:Y:S01]  /*4fb0*/  FADD R0, R0, R9 ;  /* 0x0000000900007221 */ /* 0x000fe20000000000 */
[----:B------:R-:W-:Y:S01]  /*4fc0*/  @P5 MOV R9, 0x7f800000 ;  /* 0x7f80000000095802 */ /* 0x000fe20000000f00 */
[C---:B------:R-:W-:Y:S01]  /*4fd0*/  @P4 FFMA.FTZ R32, R60.reuse, R13, +INF ;  /* 0x7f8000003c204423 */ /* 0x040fe2000001000d */
[----:B------:R-:W-:Y:S01]  /*4fe0*/  SHF.L.U32 R13, R53, 0x1, RZ ;  /* 0x00000001350d7819 */ /* 0x000fe200000006ff */
[----:B------:R-:W-:Y:S01]  /*4ff0*/  @P0 FFMA.FTZ R0, R57, R8, +INF ;  /* 0x7f80000039000423 */ /* 0x000fe20000010008 */
[----:B------:R-:W-:Y:S01]  /*5000*/  FSETP.NEU.AND P0, PT, R60, RZ, PT ;  /* 0x000000ff3c00720b */ /* 0x000fe20003f0d000 */
[----:B------:R-:W-:Y:S01]  /*5010*/  FADD R11, R18, R11 ;  /* 0x0000000b120b7221 */ /* 0x000fe20000000000 */
[----:B------:R-:W-:Y:S01]  /*5020*/  IADD3 R8, P4, R13, R6, RZ ;  /* 0x000000060d087210 */ /* 0x000fe20007f9e0ff */
[----:B------:R-:W-:Y:S01]  /*5030*/  IMAD R25, R53, 0x6, RZ ;  /* 0x0000000635197824 */ /* 0x000fe200078e02ff */
[----:B------:R-:W-:Y:S01]  /*5040*/  FSEL R32, R32, -INF , P0 ;  /* 0xff80000020207808 */ /* 0x000fe20000000000 */
[----:B------:R-:W-:Y:S01]  /*5050*/  @P1 FFMA.FTZ R11, R59, R12, +INF ;  /* 0x7f8000003b0b1423 */ /* 0x000fe2000001000c */
[C---:B------:R-:W-:Y:S01]  /*5060*/  FSETP.NEU.AND P1, PT, R58.reuse, RZ, PT ;  /* 0x000000ff3a00720b */ /* 0x040fe20003f2d000 */
[----:B------:R-:W-:Y:S01]  /*5070*/  @P5 FFMA.FTZ R15, R58, R9, +INF ;  /* 0x7f8000003a0f5423 */ /* 0x000fe20000010009 */
[CC--:B------:R-:W-:Y:S01]  /*5080*/  LEA R12, P5, R53.reuse, R6.reuse, 0x2 ;  /* 0x00000006350c7211 */ /* 0x0c0fe200078a10ff */
[C---:B------:R-:W-:Y:S01]  /*5090*/  IMAD R37, R53.reuse, 0xa, RZ ;  /* 0x0000000a35257824 */ /* 0x040fe200078e02ff */
[CC--:B------:R-:W-:Y:S01]  /*50a0*/  LEA.HI.X.SX32 R9, R53.reuse, R7.reuse, 0x1, P4 ;  /* 0x0000000735097211 */ /* 0x0c0fe200020f0eff */
[----:B------:R-:W-:Y:S01]  /*50b0*/  IMAD R55, R53, 0xc, RZ ;  /* 0x0000000c35377824 */ /* 0x000fe200078e02ff */
[-C--:B------:R-:W-:Y:S01]  /*50c0*/  IADD3 R18, P6, R25, R6.reuse, RZ ;  /* 0x0000000619127210 */ /* 0x080fe20007fde0ff */
[C---:B------:R-:W-:Y:S01]  /*50d0*/  IMAD R59, R53.reuse, 0xe, RZ ;  /* 0x0000000e353b7824 */ /* 0x040fe200078e02ff */
[CC--:B------:R-:W-:Y:S01]  /*50e0*/  LEA R34, P4, R53.reuse, R6.reuse, 0x3 ;  /* 0x0000000635227211 */ /* 0x0c0fe200078818ff */
[----:B------:R-:W-:Y:S01]  /*50f0*/  IMAD R67, R53, 0x12, RZ ;  /* 0x0000001235437824 */ /* 0x000fe200078e02ff */
[-C--:B------:R-:W-:Y:S01]  /*5100*/  LEA.HI.X.SX32 R13, R13, R7.reuse, 0x1, P5 ;  /* 0x000000070d0d7211 */ /* 0x080fe200028f0eff */
        /* <DEDUP_REMOVED lines=10> */
[----:B------:R-:W-:Y:S01]  /*51b0*/  IMAD R83, R53, 0x1a, RZ ;  /* 0x0000001a35537824 */ /* 0x000fe200078e02ff */
[-C--:B------:R-:W-:Y:S01]  /*51c0*/  LEA.HI.X.SX32 R41, R23, R7.reuse, 0x1, P5 ;  /* 0x0000000717297211 */ /* 0x080fe200028f0eff */
[----:B------:R-:W-:Y:S01]  /*51d0*/  BAR.SYNC.DEFER_BLOCKING 0x0 ;  /* 0x0000000000007b1d */ /* 0x000fe20000010000 */
[CC--:B------:R-:W-:Y:S01]  /*51e0*/  LEA R46, P5, R53.reuse, R6.reuse, 0x4 ;  /* 0x00000006352e7211 */ /* 0x0c0fe200078a20ff */
        /* <DEDUP_REMOVED lines=16> */
[C---:B------:R-:W-:Y:S01]  /*52f0*/  IMAD R103, R53.reuse, 0x2a, RZ ;  /* 0x0000002a35677824 */ /* 0x040fe200078e02ff */
[CC--:B------:R-:W-:Y:S01]  /*5300*/  LEA R62, P4, R53.reuse, R6.reuse, 0x5 ;  /* 0x00000006353e7211 */ /* 0x0c0fe200078828ff */
[----:B------:R-:W-:Y:S01]  /*5310*/  IMAD R105, R53, 0x2c, RZ ;  /* 0x0000002c35697824 */ /* 0x000fe200078e02ff */
[-C--:B------:R-:W-:Y:S01]  /*5320*/  IADD3 R54, P6, R79, R6.reuse, RZ ;  /* 0x000000064f367210 */ /* 0x080fe20007fde0ff */
[----:B------:R-:W-:Y:S01]  /*5330*/  IMAD R77, R53, 0x17, RZ ;  /* 0x00000017354d7824 */ /* 0x000fe200078e02ff */
[-C--:B------:R-:W-:Y:S01]  /*5340*/  LEA.HI.X.SX32 R63, R63, R7.reuse, 0x1, P4 ;  /* 0x000000073f3f7211 */ /* 0x080fe200020f0eff */
[----:B------:R-:W0:Y:S01]  /*5350*/  LDS.128 R20, [R3] ;  /* 0x0000000003147984 */ /* 0x000e220000000c00 */
[----:B------:R-:W-:Y:S01]  /*5360*/  IMAD R107, R53, 0x2e, RZ ;  /* 0x0000002e356b7824 */ /* 0x000fe200078e02ff */
[-C--:B------:R-:W-:Y:S01]  /*5370*/  LEA.HI.X.SX32 R55, R55, R7.reuse, 0x1, P6 ;  /* 0x0000000737377211 */ /* 0x080fe200030f0eff */
[C---:B------:R-:W-:Y:S01]  /*5380*/  IMAD R109, R53.reuse, 0x30, RZ ;  /* 0x00000030356d7824 */ /* 0x040fe200078e02ff */
[----:B------:R-:W1:Y:S01]  /*5390*/  LDS.128 R24, [R24] ;  /* 0x0000000018187984 */ /* 0x000e620000000c00 */
[----:B------:R-:W-:Y:S01]  /*53a0*/  IMAD R81, R53, 0x19, RZ ;  /* 0x0000001935517824 */ /* 0x000fe200078e02ff */
[-C--:B------:R-:W-:Y:S01]  /*53b0*/  IADD3 R58, P6, R87, R6.reuse, RZ ;  /* 0x00000006573a7210 */ /* 0x080fe20007fde0ff */
[C---:B------:R-:W-:Y:S01]  /*53c0*/  IMAD R111, R53.reuse, 0x32, RZ ;  /* 0x00000032356f7824 */ /* 0x040fe200078e02ff */
[----:B------:R-:W2:Y:S01]  /*53d0*/  LDS.128 R28, [R28] ;  /* 0x000000001c1c7984 */ /* 0x000ea20000000c00 */
        /* <DEDUP_REMOVED lines=13> */
[----:B------:R-:W-:Y:S01]  /*54b0*/  IADD3 R74, P4, R105, R6, RZ ;  /* 0x00000006694a7210 */ /* 0x000fe20007f9e0ff */
[----:B------:R-:W-:Y:S01]  /*54c0*/  IMAD R123, R53, 0x3e, RZ ;  /* 0x0000003e357b7824 */ /* 0x000fe200078e02ff */
[----:B------:R-:W-:-:S02]  /*54d0*/  LEA.HI.X.SX32 R53, R39, R7, 0x1, P5 ;  /* 0x0000000727357211 */ /* 0x000fc400028f0eff */
[----:B------:R-:W3:Y:S01]  /*54e0*/  LDS.128 R36, [R36] ;  /* 0x0000000024247984 */ /* 0x000ee20000000c00 */
[-C--:B------:R-:W-:Y:S02]  /*54f0*/  IADD3 R56, P5, R83, R6.reuse, RZ ;  /* 0x0000000653387210 */ /* 0x080fe40007fbe0ff */
[-C--:B------:R-:W-:Y:S02]  /*5500*/  LEA.HI.X.SX32 R71, R71, R7.reuse, 0x1, P6 ;  /* 0x0000000747477211 */ /* 0x080fe400030f0eff */
[-C--:B------:R-:W-:Y:S02]  /*5510*/  LEA.HI.X.SX32 R57, R57, R7.reuse, 0x1, P5 ;  /* 0x0000000739397211 */ /* 0x080fe400028f0eff */
[----:B------:R-:W-:Y:S02]  /*5520*/  IADD3 R60, P5, R91, R6, RZ ;  /* 0x000000065b3c7210 */ /* 0x000fe40007fbe0ff */
[-C--:B------:R-:W-:Y:S02]  /*5530*/  LEA.HI.X.SX32 R75, R75, R7.reuse, 0x1, P4 ;  /* 0x000000074b4b7211 */ /* 0x080fe400020f0eff */
[----:B------:R-:W-:-:S02]  /*5540*/  LEA.HI.X.SX32 R61, R61, R7, 0x1, P5 ;  /* 0x000000073d3d7211 */ /* 0x000fc400028f0eff */
[-C--:B------:R-:W-:Y:S01]  /*5550*/  IADD3 R66, P5, R97, R6.reuse, RZ ;  /* 0x0000000661427210 */ /* 0x080fe20007fbe0ff */
[----:B0-----:R-:W-:Y:S01]  /*5560*/  STG.E.U16 [R6.64], R20 ;  /* 0x0000001406007986 */ /* 0x001fe2000c101504 */
[-C--:B------:R-:W-:Y:S02]  /*5570*/  IADD3 R76, P6, R107, R6.reuse, RZ ;  /* 0x000000066b4c7210 */ /* 0x080fe40007fde0ff */
[-C--:B------:R-:W-:Y:S02]  /*5580*/  LEA.HI.X.SX32 R67, R67, R7.reuse, 0x1, P5 ;  /* 0x0000000743437211 */ /* 0x080fe400028f0eff */
[-C--:B------:R-:W-:Y:S02]  /*5590*/  IADD3 R72, P5, R103, R6.reuse, RZ ;  /* 0x0000000667487210 */ /* 0x080fe40007fbe0ff */
[----:B------:R-:W-:Y:S02]  /*55a0*/  IADD3 R80, P4, R111, R6, RZ ;  /* 0x000000066f507210 */ /* 0x000fe40007f9e0ff */
[----:B------:R-:W-:-:S02]  /*55b0*/  LEA.HI.X.SX32 R73, R73, R7, 0x1, P5 ;  /* 0x0000000749497211 */ /* 0x000fc400028f0eff */
[-C--:B------:R-:W-:Y:S02]  /*55c0*/  IADD3 R78, P5, R109, R6.reuse, RZ ;  /* 0x000000066d4e7210 */ /* 0x080fe40007fbe0ff */
[-C--:B------:R-:W-:Y:S02]  /*55d0*/  LEA.HI.X.SX32 R77, R77, R7.reuse, 0x1, P6 ;  /* 0x000000074d4d7211 */ /* 0x080fe400030f0eff */
[-C--:B------:R-:W-:Y:S02]  /*55e0*/  LEA.HI.X.SX32 R79, R79, R7.reuse, 0x1, P5 ;  /* 0x000000074f4f7211 */ /* 0x080fe400028f0eff */
[----:B------:R-:W-:Y:S02]  /*55f0*/  LEA.HI.X.SX32 R81, R81, R7, 0x1, P4 ;  /* 0x0000000751517211 */ /* 0x000fe400020f0eff */
[-C--:B------:R-:W-:Y:S02]  /*5600*/  IADD3 R82, P6, R113, R6.reuse, RZ ;  /* 0x0000000671527210 */ /* 0x080fe40007fde0ff */
[----:B------:R-:W-:-:S02]  /*5610*/  IADD3 R84, P5, R115, R6, RZ ;  /* 0x0000000673547210 */ /* 0x000fc40007fbe0ff */
[-C--:B------:R-:W-:Y:S02]  /*5620*/  IADD3 R86, P4, R117, R6.reuse, RZ ;  /* 0x0000000675567210 */ /* 0x080fe40007f9e0ff */
[----:B------:R-:W-:Y:S02]  /*5630*/  PRMT R3, R20, 0x7632, R3 ;  /* 0x0000763214037816 */ /* 0x000fe40000000003 */
[-C--:B------:R-:W-:Y:S02]  /*5640*/  LEA.HI.X.SX32 R83, R83, R7.reuse, 0x1, P6 ;  /* 0x0000000753537211 */ /* 0x080fe400030f0eff */
[-C--:B------:R-:W-:Y:S01]  /*5650*/  LEA.HI.X.SX32 R85, R85, R7.reuse, 0x1, P5 ;  /* 0x0000000755557211 */ /* 0x080fe200028f0eff */
[----:B------:R0:W-:Y:S01]  /*5660*/  STG.E.U16 [R8.64], R3 ;  /* 0x0000000308007986 */ /* 0x0001e2000c101504 */
[----:B------:R-:W-:Y:S02]  /*5670*/  LEA.HI.X.SX32 R87, R87, R7, 0x1, P4 ;  /* 0x0000000757577211 */ /* 0x000fe400020f0eff */
[-C--:B------:R-:W-:Y:S01]  /*5680*/  IADD3 R88, P6, R119, R6.reuse, RZ ;  /* 0x0000000677587210 */ /* 0x080fe20007fde0ff */
[----:B-1----:R3:W-:Y:S01]  /*5690*/  STG.E.U16 [R12.64], R24 ;  /* 0x000000180c007986 */ /* 0x0027e2000c101504 */
[----:B------:R-:W-:-:S02]  /*56a0*/  IADD3 R90, P5, R121, R6, RZ ;  /* 0x00000006795a7210 */ /* 0x000fc40007fbe0ff */
[----:B------:R-:W-:Y:S02]  /*56b0*/  IADD3 R92, P4, R123, R6, RZ ;  /* 0x000000067b5c7210 */ /* 0x000fe40007f9e0ff */
[-C--:B------:R-:W-:Y:S02]  /*56c0*/  LEA.HI.X.SX32 R89, R89, R7.reuse, 0x1, P6 ;  /* 0x0000000759597211 */ /* 0x080fe400030f0eff */
[-C--:B------:R-:W-:Y:S02]  /*56d0*/  LEA.HI.X.SX32 R91, R91, R7.reuse, 0x1, P5 ;  /* 0x000000075b5b7211 */ /* 0x080fe400028f0eff */
[----:B0-----:R-:W-:Y:S02]  /*56e0*/  PRMT R9, R24, 0x7632, R9 ;  /* 0x0000763218097816 */ /* 0x001fe40000000009 */
[----:B------:R-:W-:Y:S02]  /*56f0*/  LEA.HI.X.SX32 R93, R93, R7, 0x1, P4 ;  /* 0x000000075d5d7211 */ /* 0x000fe400020f0eff */
[----:B--2---:R-:W-:Y:S01]  /*5700*/  PRMT R7, R28, 0x7632, R7 ;  /* 0x000076321c077816 */ /* 0x004fe20000000007 */
[----:B------:R0:W-:Y:S01]  /*5710*/  STG.E.U16 [R18.64], R9 ;  /* 0x0000000912007986 */ /* 0x0001e2000c101504 */
[----:B---3--:R-:W-:-:S02]  /*5720*/  PRMT R13, R36, 0x7632, R13 ;  /* 0x00007632240d7816 */ /* 0x008fc4000000000d */
[----:B------:R-:W-:Y:S01]  /*5730*/  PRMT R3, R25, 0x7632, R3 ;  /* 0x0000763219037816 */ /* 0x000fe20000000003 */
[----:B------:R1:W-:Y:S01]  /*5740*/  STG.E.U16 [R34.64], R28 ;  /* 0x0000001c22007986 */ /* 0x0003e2000c101504 */
[----:B------:R-:W-:Y:S02]  /*5750*/  PRMT R6, R29, 0x7632, R6 ;  /* 0x000076321d067816 */ /* 0x000fe40000000006 */
[----:B------:R-:W-:Y:S01]  /*5760*/  PRMT R8, R22, 0x7632, R8 ;  /* 0x0000763216087816 */ /* 0x000fe20000000008 */
[----:B------:R2:W-:Y:S01]  /*5770*/  STG.E.U16 [R40.64], R7 ;  /* 0x0000000728007986 */ /* 0x0005e2000c101504 */
[----:B------:R-:W-:Y:S02]  /*5780*/  FSEL R11, R11, -INF , P2 ;  /* 0xff8000000b0b7808 */ /* 0x000fe40001000000 */
[----:B0-----:R-:W-:Y:S01]  /*5790*/  PRMT R19, R21, 0x7632, R19 ;  /* 0x0000763215137816 */ /* 0x001fe20000000013 */
[----:B------:R0:W-:Y:S01]  /*57a0*/  STG.E.U16 [R42.64], R36 ;  /* 0x000000242a007986 */ /* 0x0001e2000c101504 */
[----:B------:R-:W-:Y:S01]  /*57b0*/  IMAD.HI R9, R4, 0x4, RZ ;  /* 0x0000000404097827 */ /* 0x000fe200078e02ff */
[----:B-1----:R-:W-:-:S02]  /*57c0*/  PRMT R34, R26, 0x7632, R34 ;  /* 0x000076321a227816 */ /* 0x002fc40000000022 */
[----:B------:R1:W-:Y:S01]  /*57d0*/  STG.E.U16 [R44.64], R13 ;  /* 0x0000000d2c007986 */ /* 0x0003e2000c101504 */
[----:B--2---:R-:W-:-:S03]  /*57e0*/  PRMT R7, R37, 0x7632, R7 ;  /* 0x0000763225077816 */ /* 0x004fc60000000007 */
[----:B------:R2:W-:Y:S01]  /*57f0*/  STG.E.U16 [R46.64], R21 ;  /* 0x000000152e007986 */ /* 0x0005e2000c101504 */
[----:B------:R-:W-:-:S03]  /*5800*/  PRMT R40, R23, 0x7632, R40 ;  /* 0x0000763217287816 */ /* 0x000fc60000000028 */
[----:B------:R-:W-:Y:S01]  /*5810*/  STG.E.U16 [R48.64], R19 ;  /* 0x0000001330007986 */ /* 0x000fe2000c101504 */
[----:B0-----:R-:W-:Y:S02]  /*5820*/  PRMT R36, R30, 0x7632, R36 ;  /* 0x000076321e247816 */ /* 0x001fe40000000024 */
[----:B------:R-:W-:Y:S01]  /*5830*/  PRMT R42, R27, 0x7632, R42 ;  /* 0x000076321b2a7816 */ /* 0x000fe2000000002a */
[----:B------:R-:W-:Y:S01]  /*5840*/  STG.E.U16 [R50.64], R25 ;  /* 0x0000001932007986 */ /* 0x000fe2000c101504 */
[----:B-1----:R-:W-:-:S03]  /*5850*/  PRMT R44, R31, 0x7632, R44 ;  /* 0x000076321f2c7816 */ /* 0x002fc6000000002c */
[----:B------:R0:W-:Y:S01]  /*5860*/  STG.E.U16 [R52.64], R3 ;  /* 0x0000000334007986 */ /* 0x0001e2000c101504 */
[----:B--2---:R-:W-:-:S03]  /*5870*/  PRMT R46, R39, 0x7632, R46 ;  /* 0x00007632272e7816 */ /* 0x004fc6000000002e */
[----:B------:R-:W-:Y:S04]  /*5880*/  STG.E.U16 [R54.64], R29 ;  /* 0x0000001d36007986 */ /* 0x000fe8000c101504 */
[----:B------:R1:W-:Y:S04]  /*5890*/  STG.E.U16 [R56.64], R6 ;  /* 0x0000000638007986 */ /* 0x0003e8000c101504 */
[----:B------:R-:W-:Y:S01]  /*58a0*/  STG.E.U16 [R58.64], R37 ;  /* 0x000000253a007986 */ /* 0x000fe2000c101504 */
[----:B0-----:R-:W-:Y:S02]  /*58b0*/  FSEL R3, R0, -INF , P3 ;  /* 0xff80000000037808 */ /* 0x001fe40001800000 */
[----:B------:R-:W-:Y:S01]  /*58c0*/  FSEL R0, R15, -INF , P1 ;  /* 0xff8000000f007808 */ /* 0x000fe20000800000 */
[----:B------:R0:W-:Y:S01]  /*58d0*/  STG.E.U16 [R60.64], R7 ;  /* 0x000000073c007986 */ /* 0x0001e2000c101504 */
[----:B------:R-:W-:-:S02]  /*58e0*/  FFMA R15, R11, 0.69314718246459960938, R16 ;  /* 0x3f3172180b0f7823 */ /* 0x000fc40000000010 */
[----:B------:R-:W-:Y:S01]  /*58f0*/  FFMA R14, R3, 0.69314718246459960938, R14 ;  /* 0x3f317218030e7823 */ /* 0x000fe2000000000e */
[----:B------:R-:W-:Y:S01]  /*5900*/  STG.E.U16 [R62.64], R22 ;  /* 0x000000163e007986 */ /* 0x000fe2000c101504 */
[----:B-1----:R-:W-:Y:S02]  /*5910*/  PRMT R6, R38, 0x7632, R6 ;  /* 0x0000763226067816 */ /* 0x002fe40000000006 */
[----:B------:R-:W-:Y:S01]  /*5920*/  SHF.L.U32 R3, R2, 0x2, RZ ;  /* 0x0000000202037819 */ /* 0x000fe200000006ff */
[----:B------:R1:W-:Y:S04]  /*5930*/  STG.E.U16 [R64.64], R8 ;  /* 0x0000000840007986 */ /* 0x0003e8000c101504 */
[----:B------:R-:W-:Y:S01]  /*5940*/  STG.E.U16 [R66.64], R26 ;  /* 0x0000001a42007986 */ /* 0x000fe2000c101504 */
[----:B0-----:R-:W-:-:S03]  /*5950*/  FFMA R7, R32, 0.69314718246459960938, R33 ;  /* 0x3f31721820077823 */ /* 0x001fc60000000021 */
[----:B------:R-:W-:Y:S04]  /*5960*/  STG.E.U16 [R68.64], R34 ;  /* 0x0000002244007986 */ /* 0x000fe8000c101504 */
[----:B------:R-:W-:Y:S01]  /*5970*/  STG.E.U16 [R70.64], R30 ;  /* 0x0000001e46007986 */ /* 0x000fe2000c101504 */
[----:B-1----:R-:W-:-:S03]  /*5980*/  SHF.L.U32 R8, R4, 0x2, RZ ;  /* 0x0000000204087819 */ /* 0x002fc600000006ff */
[----:B------:R-:W-:Y:S04]  /*5990*/  STG.E.U16 [R72.64], R36 ;  /* 0x0000002448007986 */ /* 0x000fe8000c101504 */
[----:B------:R-:W-:Y:S04]  /*59a0*/  STG.E.U16 [R74.64], R38 ;  /* 0x000000264a007986 */ /* 0x000fe8000c101504 */
[----:B------:R0:W-:Y:S04]  /*59b0*/  STG.E.U16 [R76.64], R6 ;  /* 0x000000064c007986 */ /* 0x0001e8000c101504 */
[----:B------:R-:W-:Y:S04]  /*59c0*/  STG.E.U16 [R78.64], R23 ;  /* 0x000000174e007986 */ /* 0x000fe8000c101504 */
[----:B------:R-:W-:Y:S04]  /*59d0*/  STG.E.U16 [R80.64], R40 ;  /* 0x0000002850007986 */ /* 0x000fe8000c101504 */
[----:B------:R-:W-:Y:S01]  /*59e0*/  STG.E.U16 [R82.64], R27 ;  /* 0x0000001b52007986 */ /* 0x000fe2000c101504 */
[----:B0-----:R-:W-:-:S02]  /*59f0*/  FFMA R6, R0, 0.69314718246459960938, R17 ;  /* 0x3f31721800067823 */ /* 0x001fc40000000011 */
[----:B------:R-:W-:Y:S01]  /*5a00*/  IMAD.HI R0, R2, 0x4, RZ ;  /* 0x0000000402007827 */ /* 0x000fe200078e02ff */
[----:B------:R-:W-:Y:S01]  /*5a10*/  STG.E.U16 [R84.64], R42 ;  /* 0x0000002a54007986 */ /* 0x000fe2000c101504 */
[----:B------:R-:W-:-:S03]  /*5a20*/  IADD3 R2, P0, P1, R8, c[0x0][0x180], R3 ;  /* 0x0000600008027a10 */ /* 0x000fc6000791e003 */
[----:B------:R-:W-:Y:S01]  /*5a30*/  STG.E.U16 [R86.64], R31 ;  /* 0x0000001f56007986 */ /* 0x000fe2000c101504 */
[----:B------:R-:W-:-:S03]  /*5a40*/  IADD3.X R3, R9, c[0x0][0x184], R0, P0, P1 ;  /* 0x0000610009037a10 */ /* 0x000fc600007e2400 */
[----:B------:R-:W-:Y:S04]  /*5a50*/  STG.E.U16 [R88.64], R44 ;  /* 0x0000002c58007986 */ /* 0x000fe8000c101504 */
[----:B------:R-:W-:Y:S04]  /*5a60*/  STG.E.U16 [R90.64], R39 ;  /* 0x000000275a007986 */ /* 0x000fe8000c101504 */
[----:B------:R-:W-:Y:S04]  /*5a70*/  STG.E.U16 [R92.64], R46 ;  /* 0x0000002e5c007986 */ /* 0x000fe8000c101504 */
[----:B------:R-:W-:Y:S06]  /*5a80*/  BAR.SYNC.DEFER_BLOCKING 0x0 ;  /* 0x0000000000007b1d */ /* 0x000fec0000010000 */
[----:B------:R-:W-:Y:S04]  /*5a90*/  STS.64 [R10], R14 ;  /* 0x0000000e0a007388 */ /* 0x000fe80000000a00 */
[----:B------:R-:W-:Y:S04]  /*5aa0*/  STS.64 [R10+0x200], R6 ;  /* 0x000200060a007388 */ /* 0x000fe80000000a00 */
[----:B------:R-:W-:Y:S06]  /*5ab0*/  BAR.SYNC.DEFER_BLOCKING 0x0 ;  /* 0x0000000000007b1d */ /* 0x000fec0000010000 */
[----:B------:R-:W0:Y:S04]  /*5ac0*/  LDS R5, [R5] ;  /* 0x0000000005057984 */ /* 0x000e280000000800 */
[----:B0-----:R-:W-:Y:S01]  /*5ad0*/  STG.E [R2.64], R5 ;  /* 0x0000000502007986 */ /* 0x001fe2000c101904 */
[----:B------:R-:W-:Y:S05]  /*5ae0*/  EXIT ;  /* 0x000000000000794d */ /* 0x000fea0003800000 */
.L_x_2:
[----:B------:R-:W-:-:S00]  /*5af0*/  BRA `(.L_x_2) ;  /* 0xfffffff000007947 */ /* 0x000fc0000383ffff */
[----:B------:R-:W-:-:S00]  /*5b00*/  NOP ;  /* 0x0000000000007918 */ /* 0x000fc00000000000 */
[----:B------:R-:W-:-:S00]  /*5b10*/  NOP ;  /* 0x0000000000007918 */ /* 0x000fc00000000000 */
[----:B------:R-:W-:-:S00]  /*5b20*/  NOP ;  /* 0x0000000000007918 */ /* 0x000fc00000000000 */
[----:B------:R-:W-:-:S00]  /*5b30*/  NOP ;  /* 0x0000000000007918 */ /* 0x000fc00000000000 */
[----:B------:R-:W-:-:S00]  /*5b40*/  NOP ;  /* 0x0000000000007918 */ /* 0x000fc00000000000 */
[----:B------:R-:W-:-:S00]  /*5b50*/  NOP ;  /* 0x0000000000007918 */ /* 0x000fc00000000000 */
[----:B------:R-:W-:-:S00]  /*5b60*/  NOP ;  /* 0x0000000000007918 */ /* 0x000fc00000000000 */
[----:B------:R-:W-:-:S00]  /*5b70*/  NOP ;  /* 0x0000000000007918 */ /* 0x000fc00000000000 */
.L_x_3:


//--------------------- .nv.global.init           --------------------------
	.section	.nv.global.init,"aw",@progbits
.nv.global.init:
	.type		_$_str,@object
	.size		_$_str,(.L_0 - _$_str)
_$_str:
        /*0000*/ 	.byte	0x5f, 0x5f, 0x43, 0x55, 0x44, 0x41, 0x5f, 0x46, 0x54, 0x5a, 0x00
.L_0:


//--------------------- .nv.shared.attn_fwd       --------------------------
	.section	.nv.shared.attn_fwd,"aw",@nobits
	.sectionflags	@""
	.align	16
